	.target	sm_90a

	.elftype	@"ET_EXEC"


//--------------------- .note.nv.tkinfo           --------------------------
	.section	.note.nv.tkinfo,"",@"SHT_NOTE"
	.sectionflags	@"SHF_NOTE_NV_TKINFO"
	.tkinfo
        /*0018*/ 	.word	0x00000002
        /*0030*/ 	.string	""
        /*0030*/ 	.string	"ptxas"
        /*0030*/ 	.string	"Cuda compilation tools, release 13.0, V13.0.88"
        /*0030*/ 	.string	"Build cuda_13.0.r13.0/compiler.36424714_0"
        /*0030*/ 	.string	"-arch sm_90a -m 64 "



//--------------------- .note.nv.cuinfo           --------------------------
	.section	.note.nv.cuinfo,"",@"SHT_NOTE"
	.sectionflags	@"SHF_NOTE_NV_CUINFO"
        /*0018*/ 	.short	0x0002
        /*001a*/ 	.short	0x005a
        /*001c*/ 	.short	0x0082
	.zero		2


//--------------------- .nv.info                  --------------------------
	.section	.nv.info,"",@"SHT_CUDA_INFO"
	.align	4


	//----- nvinfo : EIATTR_REGCOUNT
	.align		4
        /*0000*/ 	.byte	0x04, 0x2f
        /*0002*/ 	.short	(.L_12 - .L_11)
	.align		4
.L_11:
        /*0004*/ 	.word	index@(_ZN7cutlass13device_kernelINS_4gemm6kernel13GemmUniversalIN4cute5tupleIJiiiiEEENS1_10collective13CollectiveMmaINS1_37MainloopSm90TmaGmmaWarpSpecializedFP8ILi3ENS5_IJNS4_1CILi2EEESB_NSA_ILi1EEEEEENS1_35KernelTmaWarpSpecializedCooperativeEEENS5_IJNSA_ILi128EEESG_NSA_ILi32EEEEEENS_12float_e5m2_tENS5_IJlSC_lEEESJ_SK_NS4_8TiledMMAINS4_8MMA_AtomIJNS4_4SM904GMMA31MMA_64x128x32_F32E5M2E5M2_SS_TNILNSO_7ScaleInE1ELSQ_1EEEEEENS4_6LayoutINS5_IJSB_SC_SC_EEENS5_IJSC_NSA_ILi0EEESV_EEEEENS5_IJNS4_10UnderscoreESY_SY_EEEEENS4_23SM90_TMA_LOAD_MULTICASTENS4_14ComposedLayoutINS4_7SwizzleILi1ELi4ELi3EEENS4_18smem_ptr_flag_bitsILi8EEENST_INS5_IJNSA_ILi8EEESH_EEENS5_IJSH_SC_EEEEEEEvNS4_8identityES11_S1B_vS1C_EENS_8epilogue10collective6detail29Sm90TmaWarpSpecializedAdapterINS1F_15DefaultEpilogueISJ_SK_SK_NS1E_6thread17LinearCombinationISJ_Li1EffLNS1J_9ScaleType4KindE0ELNS_15FloatRoundStyleE2ESJ_EENS1_15EpilogueDefaultEEEEEvvEEEEvNT_6ParamsE)
        /*0008*/ 	.word	0x000000a8


	//----- nvinfo : EIATTR_FRAME_SIZE
	.align		4
.L_12:
        /*000c*/ 	.byte	0x04, 0x11
        /*000e*/ 	.short	(.L_14 - .L_13)
	.align		4
.L_13:
        /*0010*/ 	.word	index@(_ZN7cutlass13device_kernelINS_4gemm6kernel13GemmUniversalIN4cute5tupleIJiiiiEEENS1_10collective13CollectiveMmaINS1_37MainloopSm90TmaGmmaWarpSpecializedFP8ILi3ENS5_IJNS4_1CILi2EEESB_NSA_ILi1EEEEEENS1_35KernelTmaWarpSpecializedCooperativeEEENS5_IJNSA_ILi128EEESG_NSA_ILi32EEEEEENS_12float_e5m2_tENS5_IJlSC_lEEESJ_SK_NS4_8TiledMMAINS4_8MMA_AtomIJNS4_4SM904GMMA31MMA_64x128x32_F32E5M2E5M2_SS_TNILNSO_7ScaleInE1ELSQ_1EEEEEENS4_6LayoutINS5_IJSB_SC_SC_EEENS5_IJSC_NSA_ILi0EEESV_EEEEENS5_IJNS4_10UnderscoreESY_SY_EEEEENS4_23SM90_TMA_LOAD_MULTICASTENS4_14ComposedLayoutINS4_7SwizzleILi1ELi4ELi3EEENS4_18smem_ptr_flag_bitsILi8EEENST_INS5_IJNSA_ILi8EEESH_EEENS5_IJSH_SC_EEEEEEEvNS4_8identityES11_S1B_vS1C_EENS_8epilogue10collective6detail29Sm90TmaWarpSpecializedAdapterINS1F_15DefaultEpilogueISJ_SK_SK_NS1E_6thread17LinearCombinationISJ_Li1EffLNS1J_9ScaleType4KindE0ELNS_15FloatRoundStyleE2ESJ_EENS1_15EpilogueDefaultEEEEEvvEEEEvNT_6ParamsE)
        /*0014*/ 	.word	0x00000000


	//----- nvinfo : EIATTR_MIN_STACK_SIZE
	.align		4
.L_14:
        /*0018*/ 	.byte	0x04, 0x12
        /*001a*/ 	.short	(.L_16 - .L_15)
	.align		4
.L_15:
        /*001c*/ 	.word	index@(_ZN7cutlass13device_kernelINS_4gemm6kernel13GemmUniversalIN4cute5tupleIJiiiiEEENS1_10collective13CollectiveMmaINS1_37MainloopSm90TmaGmmaWarpSpecializedFP8ILi3ENS5_IJNS4_1CILi2EEESB_NSA_ILi1EEEEEENS1_35KernelTmaWarpSpecializedCooperativeEEENS5_IJNSA_ILi128EEESG_NSA_ILi32EEEEEENS_12float_e5m2_tENS5_IJlSC_lEEESJ_SK_NS4_8TiledMMAINS4_8MMA_AtomIJNS4_4SM904GMMA31MMA_64x128x32_F32E5M2E5M2_SS_TNILNSO_7ScaleInE1ELSQ_1EEEEEENS4_6LayoutINS5_IJSB_SC_SC_EEENS5_IJSC_NSA_ILi0EEESV_EEEEENS5_IJNS4_10UnderscoreESY_SY_EEEEENS4_23SM90_TMA_LOAD_MULTICASTENS4_14ComposedLayoutINS4_7SwizzleILi1ELi4ELi3EEENS4_18smem_ptr_flag_bitsILi8EEENST_INS5_IJNSA_ILi8EEESH_EEENS5_IJSH_SC_EEEEEEEvNS4_8identityES11_S1B_vS1C_EENS_8epilogue10collective6detail29Sm90TmaWarpSpecializedAdapterINS1F_15DefaultEpilogueISJ_SK_SK_NS1E_6thread17LinearCombinationISJ_Li1EffLNS1J_9ScaleType4KindE0ELNS_15FloatRoundStyleE2ESJ_EENS1_15EpilogueDefaultEEEEEvvEEEEvNT_6ParamsE)
        /*0020*/ 	.word	0x00000000
.L_16:


//--------------------- .nv.compat                --------------------------
	.section	.nv.compat,"",@"SHT_CUDA_COMPAT_INFO"
	.align	4
        /*0000*/ 	.byte	0x02, 0x09, 0x01, 0x00, 0x02, 0x02, 0x04, 0x00, 0x02, 0x05, 0x05, 0x00, 0x03, 0x07, 0x01, 0x01
        /*0010*/ 	.byte	0x02, 0x03, 0x01, 0x00, 0x02, 0x06, 0x01, 0x00, 0x04, 0x0b, 0x08, 0x00, 0x00, 0x00, 0x00, 0x00
        /*0020*/ 	.byte	0x00, 0x00, 0x00, 0x00


//--------------------- .nv.info._ZN7cutlass13device_kernelINS_4gemm6kernel13GemmUniversalIN4cute5tupleIJiiiiEEENS1_10collective13CollectiveMmaINS1_37MainloopSm90TmaGmmaWarpSpecializedFP8ILi3ENS5_IJNS4_1CILi2EEESB_NSA_ILi1EEEEEENS1_35KernelTmaWarpSpecializedCooperativeEEENS5_IJNSA_ILi128EEESG_NSA_ILi32EEEEEENS_12float_e5m2_tENS5_IJlSC_lEEESJ_SK_NS4_8TiledMMAINS4_8MMA_AtomIJNS4_4SM904GMMA31MMA_64x128x32_F32E5M2E5M2_SS_TNILNSO_7ScaleInE1ELSQ_1EEEEEENS4_6LayoutINS5_IJSB_SC_SC_EEENS5_IJSC_NSA_ILi0EEESV_EEEEENS5_IJNS4_10UnderscoreESY_SY_EEEEENS4_23SM90_TMA_LOAD_MULTICASTENS4_14ComposedLayoutINS4_7SwizzleILi1ELi4ELi3EEENS4_18smem_ptr_flag_bitsILi8EEENST_INS5_IJNSA_ILi8EEESH_EEENS5_IJSH_SC_EEEEEEEvNS4_8identityES11_S1B_vS1C_EENS_8epilogue10collective6detail29Sm90TmaWarpSpecializedAdapterINS1F_15DefaultEpilogueISJ_SK_SK_NS1E_6thread17LinearCombinationISJ_Li1EffLNS1J_9ScaleType4KindE0ELNS_15FloatRoundStyleE2ESJ_EENS1_15EpilogueDefaultEEEEEvvEEEEvNT_6ParamsE --------------------------
	.section	.nv.info._ZN7cutlass13device_kernelINS_4gemm6kernel13GemmUniversalIN4cute5tupleIJiiiiEEENS1_10collective13CollectiveMmaINS1_37MainloopSm90TmaGmmaWarpSpecializedFP8ILi3ENS5_IJNS4_1CILi2EEESB_NSA_ILi1EEEEEENS1_35KernelTmaWarpSpecializedCooperativeEEENS5_IJNSA_ILi128EEESG_NSA_ILi32EEEEEENS_12float_e5m2_tENS5_IJlSC_lEEESJ_SK_NS4_8TiledMMAINS4_8MMA_AtomIJNS4_4SM904GMMA31MMA_64x128x32_F32E5M2E5M2_SS_TNILNSO_7ScaleInE1ELSQ_1EEEEEENS4_6LayoutINS5_IJSB_SC_SC_EEENS5_IJSC_NSA_ILi0EEESV_EEEEENS5_IJNS4_10UnderscoreESY_SY_EEEEENS4_23SM90_TMA_LOAD_MULTICASTENS4_14ComposedLayoutINS4_7SwizzleILi1ELi4ELi3EEENS4_18smem_ptr_flag_bitsILi8EEENST_INS5_IJNSA_ILi8EEESH_EEENS5_IJSH_SC_EEEEEEEvNS4_8identityES11_S1B_vS1C_EENS_8epilogue10collective6detail29Sm90TmaWarpSpecializedAdapterINS1F_15DefaultEpilogueISJ_SK_SK_NS1E_6thread17LinearCombinationISJ_Li1EffLNS1J_9ScaleType4KindE0ELNS_15FloatRoundStyleE2ESJ_EENS1_15EpilogueDefaultEEEEEvvEEEEvNT_6ParamsE,"",@"SHT_CUDA_INFO"
	.sectionflags	@""
	.align	4


	//----- nvinfo : EIATTR_CUDA_API_VERSION
	.align		4
        /*0000*/ 	.byte	0x04, 0x37
        /*0002*/ 	.short	(.L_18 - .L_17)
.L_17:
        /*0004*/ 	.word	0x00000082


	//----- nvinfo : EIATTR_KPARAM_INFO
	.align		4
.L_18:
        /*0008*/ 	.byte	0x04, 0x17
        /*000a*/ 	.short	(.L_20 - .L_19)
.L_19:
        /*000c*/ 	.word	0x00000000
        /*0010*/ 	.short	0x0000
        /*0012*/ 	.short	0x0070
        /*0014*/ 	.byte	0x00, 0xf0, 0x01, 0x10


	//----- nvinfo : EIATTR_SPARSE_MMA_MASK
	.align		4
.L_20:
        /*0018*/ 	.byte	0x03, 0x50
        /*001a*/ 	.short	0x0000


	//----- nvinfo : EIATTR_MAXREG_COUNT
	.align		4
        /*001c*/ 	.byte	0x03, 0x1b
        /*001e*/ 	.short	0x00a8


	//----- nvinfo : EIATTR_NUM_BARRIERS
	.align		4
        /*0020*/ 	.byte	0x02, 0x4c
        /*0022*/ 	.byte	0x01
	.zero		1


	//----- nvinfo : EIATTR_MERCURY_ISA_VERSION
	.align		4
        /*0024*/ 	.byte	0x03, 0x5f
        /*0026*/ 	.short	0x0101


	//----- nvinfo : EIATTR_INT_WARP_WIDE_INSTR_OFFSETS
	.align		4
        /*0028*/ 	.byte	0x04, 0x31
        /*002a*/ 	.short	(.L_22 - .L_21)


	//   ....[0]....
.L_21:
        /*002c*/ 	.word	0x00000480


	//   ....[1]....
        /*0030*/ 	.word	0x000004b0


	//   ....[2]....
        /*0034*/ 	.word	0x00000630


	//----- nvinfo : EIATTR_COOP_GROUP_MASK_REGIDS
	.align		4
.L_22:
        /*0038*/ 	.byte	0x04, 0x29
        /*003a*/ 	.short	(.L_24 - .L_23)


	//   ....[0]....
.L_23:
        /*003c*/ 	.word	0xffffffff


	//   ....[1]....
        /*0040*/ 	.word	0xffffffff


	//   ....[2]....
        /*0044*/ 	.word	0xffffffff


	//   ....[3]....
        /*0048*/ 	.word	0xffffffff


	//   ....[4]....
        /*004c*/ 	.word	0xffffffff


	//   ....[5]....
        /*0050*/ 	.word	0xffffffff


	//----- nvinfo : EIATTR_COOP_GROUP_INSTR_OFFSETS
	.align		4
.L_24:
        /*0054*/ 	.byte	0x04, 0x28
        /*0056*/ 	.short	(.L_26 - .L_25)


	//   ....[0]....
.L_25:
        /*0058*/ 	.word	0x00000060


	//   ....[1]....
        /*005c*/ 	.word	0x00000070


	//   ....[2]....
        /*0060*/ 	.word	0x00000130


	//   ....[3]....
        /*0064*/ 	.word	0x000002b0


	//   ....[4]....
        /*0068*/ 	.word	0x000007d0


	//   ....[5]....
        /*006c*/ 	.word	0x00001250


	//----- nvinfo : EIATTR_REG_RECONFIG
	.align		4
.L_26:
        /*0070*/ 	.byte	0x01, 0x54
	.zero		2


	//----- nvinfo : EIATTR_MBARRIER_INSTR_OFFSETS
	.align		4
        /*0074*/ 	.byte	0x04, 0x39
        /*0076*/ 	.short	(.L_28 - .L_27)


	//   ....[0]....
.L_27:
        /*0078*/ 	.word	0x00000230
        /*007c*/ 	.word	0x000000ff
        /*0080*/ 	.word	0x00000000
        /*0084*/ 	.short	0x0100
        /*0086*/ 	.byte	0x08
	.zero		1


	//   ....[1]....
        /*0088*/ 	.word	0x00000240
        /*008c*/ 	.word	0x000000ff
        /*0090*/ 	.word	0x00000018
        /*0094*/ 	.short	0x0100
        /*0096*/ 	.byte	0x08
	.zero		1


	//   ....[2]....
        /*0098*/ 	.word	0x00000250
        /*009c*/ 	.word	0x000000ff
        /*00a0*/ 	.word	0x00000008
        /*00a4*/ 	.short	0x0100
        /*00a6*/ 	.byte	0x08
	.zero		1


	//   ....[3]....
        /*00a8*/ 	.word	0x00000260
        /*00ac*/ 	.word	0x000000ff
        /*00b0*/ 	.word	0x00000020
        /*00b4*/ 	.short	0x0100
        /*00b6*/ 	.byte	0x08
	.zero		1


	//   ....[4]....
        /*00b8*/ 	.word	0x00000270
        /*00bc*/ 	.word	0x000000ff
        /*00c0*/ 	.word	0x00000010
        /*00c4*/ 	.short	0x0100
        /*00c6*/ 	.byte	0x08
	.zero		1


	//   ....[5]....
        /*00c8*/ 	.word	0x00000280
        /*00cc*/ 	.word	0x000000ff
        /*00d0*/ 	.word	0x00000028
        /*00d4*/ 	.short	0x0100
        /*00d6*/ 	.byte	0x08
	.zero		1


	//   ....[6]....
        /*00d8*/ 	.word	0x000006c0
        /*00dc*/ 	.word	0x000000ff
        /*00e0*/ 	.word	0x00000040
        /*00e4*/ 	.short	0x0100
        /*00e6*/ 	.byte	0x06
	.zero		1


	//   ....[7]....
        /*00e8*/ 	.word	0x00000760
        /*00ec*/ 	.word	0x000000ff
        /*00f0*/ 	.word	0x00000048
        /*00f4*/ 	.short	0x0100
        /*00f6*/ 	.byte	0x06
	.zero		1


	//   ....[8]....
        /*00f8*/ 	.word	0x00001780
        /*00fc*/ 	.word	0x000000ff
        /*0100*/ 	.word	0x00000000
        /*0104*/ 	.short	0x010a
        /*0106*/ 	.byte	0x06
	.zero		1


	//   ....[9]....
        /*0108*/ 	.word	0x000017c0
        /*010c*/ 	.word	0x000000ff
        /*0110*/ 	.word	0x00000000
        /*0114*/ 	.short	0x010a
        /*0116*/ 	.byte	0x06
	.zero		1


	//   ....[10]....
        /*0118*/ 	.word	0x000020a0
        /*011c*/ 	.word	0x000000ff
        /*0120*/ 	.word	0x00000000
        /*0124*/ 	.short	0x010a
        /*0126*/ 	.byte	0x0c
	.zero		1


	//   ....[11]....
        /*0128*/ 	.word	0x000020e0
        /*012c*/ 	.word	0x000000ff
        /*0130*/ 	.word	0x00000000
        /*0134*/ 	.short	0x010a
        /*0136*/ 	.byte	0x0c
	.zero		1


	//   ....[12]....
        /*0138*/ 	.word	0x000026c0
        /*013c*/ 	.word	0x0000008c
        /*0140*/ 	.word	0x00000000
        /*0144*/ 	.short	0x0101
        /*0146*/ 	.byte	0x3f
	.zero		1


	//   ....[13]....
        /*0148*/ 	.word	0x00002d60
        /*014c*/ 	.word	0x0000000c
        /*0150*/ 	.word	0x00000000
        /*0154*/ 	.short	0x0101
        /*0156*/ 	.byte	0x3f
	.zero		1


	//   ....[14]....
        /*0158*/ 	.word	0x00008720
        /*015c*/ 	.word	0x00000014
        /*0160*/ 	.word	0x00000018
        /*0164*/ 	.short	0x010a
        /*0166*/ 	.byte	0x3f
	.zero		1


	//   ....[15]....
        /*0168*/ 	.word	0x00008ac0
        /*016c*/ 	.word	0x00000008
        /*0170*/ 	.word	0x00000048
        /*0174*/ 	.short	0x0101
        /*0176*/ 	.byte	0x3f
	.zero		1


	//   ....[16]....
        /*0178*/ 	.word	0x000091e0
        /*017c*/ 	.word	0x00000004
        /*0180*/ 	.word	0x00000000
        /*0184*/ 	.short	0x010a
        /*0186*/ 	.byte	0x3f
	.zero		1


	//   ....[17]....
        /*0188*/ 	.word	0x00009260
        /*018c*/ 	.word	0x00000006
        /*0190*/ 	.word	0x00000000
        /*0194*/ 	.short	0x010a
        /*0196*/ 	.byte	0x3f
	.zero		1


	//   ....[18]....
        /*0198*/ 	.word	0x000092f0
        /*019c*/ 	.word	0x00000003
        /*01a0*/ 	.word	0x00000000
        /*01a4*/ 	.short	0x010a
        /*01a6*/ 	.byte	0x3f
	.zero		1


	//   ....[19]....
        /*01a8*/ 	.word	0x00009360
        /*01ac*/ 	.word	0x0000000d
        /*01b0*/ 	.word	0x00000000
        /*01b4*/ 	.short	0x010a
        /*01b6*/ 	.byte	0x3f
	.zero		1


	//   ....[20]....
        /*01b8*/ 	.word	0x000093c0
        /*01bc*/ 	.word	0x00000091
        /*01c0*/ 	.word	0x00000000
        /*01c4*/ 	.short	0x010a
        /*01c6*/ 	.byte	0x3f
	.zero		1


	//   ....[21]....
        /*01c8*/ 	.word	0x00009490
        /*01cc*/ 	.word	0x00000014
        /*01d0*/ 	.word	0x00000018
        /*01d4*/ 	.short	0x010a
        /*01d6*/ 	.byte	0x3f
	.zero		1


	//   ....[22]....
        /*01d8*/ 	.word	0x00009560
        /*01dc*/ 	.word	0x00000004
        /*01e0*/ 	.word	0x00000000
        /*01e4*/ 	.short	0x010a
        /*01e6*/ 	.byte	0x3f
	.zero		1


	//   ....[23]....
        /*01e8*/ 	.word	0x000095b0
        /*01ec*/ 	.word	0x00000006
        /*01f0*/ 	.word	0x00000000
        /*01f4*/ 	.short	0x010a
        /*01f6*/ 	.byte	0x3f
	.zero		1


	//----- nvinfo : EIATTR_NUM_MBARRIERS
	.align		4
.L_28:
        /*01f8*/ 	.byte	0x03, 0x38
        /*01fa*/ 	.short	0x0008


	//----- nvinfo : EIATTR_EXIT_INSTR_OFFSETS
	.align		4
        /*01fc*/ 	.byte	0x04, 0x1c
        /*01fe*/ 	.short	(.L_30 - .L_29)


	//   ....[0]....
.L_29:
        /*0200*/ 	.word	0x00000930


	//   ....[1]....
        /*0204*/ 	.word	0x00001120


	//   ....[2]....
        /*0208*/ 	.word	0x00007d70


	//   ....[3]....
        /*020c*/ 	.word	0x000082d0


	//   ....[4]....
        /*0210*/ 	.word	0x00009340


	//----- nvinfo : EIATTR_MAX_THREADS
	.align		4
.L_30:
        /*0214*/ 	.byte	0x04, 0x05
        /*0216*/ 	.short	(.L_32 - .L_31)
.L_31:
        /*0218*/ 	.word	0x00000180
        /*021c*/ 	.word	0x00000001
        /*0220*/ 	.word	0x00000001


	//----- nvinfo : EIATTR_CRS_STACK_SIZE
	.align		4
.L_32:
        /*0224*/ 	.byte	0x04, 0x1e
        /*0226*/ 	.short	(.L_34 - .L_33)
.L_33:
        /*0228*/ 	.word	0x00000000


	//----- nvinfo : EIATTR_CBANK_PARAM_SIZE
	.align		4
.L_34:
        /*022c*/ 	.byte	0x03, 0x19
        /*022e*/ 	.short	0x0470


	//----- nvinfo : EIATTR_PARAM_CBANK
	.align		4
        /*0230*/ 	.byte	0x04, 0x0a
        /*0232*/ 	.short	(.L_36 - .L_35)
	.align		4
.L_35:
        /*0234*/ 	.word	index@(.nv.constant0._ZN7cutlass13device_kernelINS_4gemm6kernel13GemmUniversalIN4cute5tupleIJiiiiEEENS1_10collective13CollectiveMmaINS1_37MainloopSm90TmaGmmaWarpSpecializedFP8ILi3ENS5_IJNS4_1CILi2EEESB_NSA_ILi1EEEEEENS1_35KernelTmaWarpSpecializedCooperativeEEENS5_IJNSA_ILi128EEESG_NSA_ILi32EEEEEENS_12float_e5m2_tENS5_IJlSC_lEEESJ_SK_NS4_8TiledMMAINS4_8MMA_AtomIJNS4_4SM904GMMA31MMA_64x128x32_F32E5M2E5M2_SS_TNILNSO_7ScaleInE1ELSQ_1EEEEEENS4_6LayoutINS5_IJSB_SC_SC_EEENS5_IJSC_NSA_ILi0EEESV_EEEEENS5_IJNS4_10UnderscoreESY_SY_EEEEENS4_23SM90_TMA_LOAD_MULTICASTENS4_14ComposedLayoutINS4_7SwizzleILi1ELi4ELi3EEENS4_18smem_ptr_flag_bitsILi8EEENST_INS5_IJNSA_ILi8EEESH_EEENS5_IJSH_SC_EEEEEEEvNS4_8identityES11_S1B_vS1C_EENS_8epilogue10collective6detail29Sm90TmaWarpSpecializedAdapterINS1F_15DefaultEpilogueISJ_SK_SK_NS1E_6thread17LinearCombinationISJ_Li1EffLNS1J_9ScaleType4KindE0ELNS_15FloatRoundStyleE2ESJ_EENS1_15EpilogueDefaultEEEEEvvEEEEvNT_6ParamsE)
        /*0238*/ 	.short	0x0210
        /*023a*/ 	.short	0x0470


	//----- nvinfo : EIATTR_SW_WAR
	.align		4
.L_36:
        /*023c*/ 	.byte	0x04, 0x36
        /*023e*/ 	.short	(.L_38 - .L_37)
.L_37:
        /*0240*/ 	.word	0x00000008
.L_38:


//--------------------- .nv.callgraph             --------------------------
	.section	.nv.callgraph,"",@"SHT_CUDA_CALLGRAPH"
	.align	4
	.sectionentsize	8
	.align		4
        /*0000*/ 	.word	0x00000000
	.align		4
        /*0004*/ 	.word	0xffffffff
	.align		4
        /*0008*/ 	.word	0x00000000
	.align		4
        /*000c*/ 	.word	0xfffffffe
	.align		4
        /*0010*/ 	.word	0x00000000
	.align		4
        /*0014*/ 	.word	0xfffffffd
	.align		4
        /*0018*/ 	.word	0x00000000
	.align		4
        /*001c*/ 	.word	0xfffffffc


//--------------------- .nv.constant4             --------------------------
	.section	.nv.constant4,"a",@progbits
	.align	8
	.align		8
.nv.constant4:
        /*0000*/ 	.dword	_ZN39_INTERNAL_b826e8a0_4_k_cu_3bd7df8a_51504cuda3std3__45__cpo5beginE
	.align		8
        /*0008*/ 	.dword	_ZN39_INTERNAL_b826e8a0_4_k_cu_3bd7df8a_51504cuda3std3__45__cpo3endE
	.align		8
        /*0010*/ 	.dword	_ZN39_INTERNAL_b826e8a0_4_k_cu_3bd7df8a_51504cuda3std3__45__cpo6cbeginE
	.align		8
        /*0018*/ 	.dword	_ZN39_INTERNAL_b826e8a0_4_k_cu_3bd7df8a_51504cuda3std3__45__cpo4cendE
	.align		8
        /*0020*/ 	.dword	_ZN39_INTERNAL_b826e8a0_4_k_cu_3bd7df8a_51504cuda3std3__441_GLOBAL__N__b826e8a0_4_k_cu_3bd7df8a_51506ignoreE
	.align		8
        /*0028*/ 	.dword	_ZN39_INTERNAL_b826e8a0_4_k_cu_3bd7df8a_51504cuda3std3__419piecewise_constructE
	.align		8
        /*0030*/ 	.dword	_ZN39_INTERNAL_b826e8a0_4_k_cu_3bd7df8a_51504cuda3std3__48in_placeE
	.align		8
        /*0038*/ 	.dword	_ZN39_INTERNAL_b826e8a0_4_k_cu_3bd7df8a_51504cuda3std6ranges3__45__cpo4swapE
	.align		8
        /*0040*/ 	.dword	_ZN39_INTERNAL_b826e8a0_4_k_cu_3bd7df8a_51504cuda3std6ranges3__45__cpo9iter_moveE
	.align		8
        /*0048*/ 	.dword	_ZN39_INTERNAL_b826e8a0_4_k_cu_3bd7df8a_51504cute7productE
	.align		8
        /*0050*/ 	.dword	_ZN39_INTERNAL_b826e8a0_4_k_cu_3bd7df8a_51504cute1_E


//--------------------- .text._ZN7cutlass13device_kernelINS_4gemm6kernel13GemmUniversalIN4cute5tupleIJiiiiEEENS1_10collective13CollectiveMmaINS1_37MainloopSm90TmaGmmaWarpSpecializedFP8ILi3ENS5_IJNS4_1CILi2EEESB_NSA_ILi1EEEEEENS1_35KernelTmaWarpSpecializedCooperativeEEENS5_IJNSA_ILi128EEESG_NSA_ILi32EEEEEENS_12float_e5m2_tENS5_IJlSC_lEEESJ_SK_NS4_8TiledMMAINS4_8MMA_AtomIJNS4_4SM904GMMA31MMA_64x128x32_F32E5M2E5M2_SS_TNILNSO_7ScaleInE1ELSQ_1EEEEEENS4_6LayoutINS5_IJSB_SC_SC_EEENS5_IJSC_NSA_ILi0EEESV_EEEEENS5_IJNS4_10UnderscoreESY_SY_EEEEENS4_23SM90_TMA_LOAD_MULTICASTENS4_14ComposedLayoutINS4_7SwizzleILi1ELi4ELi3EEENS4_18smem_ptr_flag_bitsILi8EEENST_INS5_IJNSA_ILi8EEESH_EEENS5_IJSH_SC_EEEEEEEvNS4_8identityES11_S1B_vS1C_EENS_8epilogue10collective6detail29Sm90TmaWarpSpecializedAdapterINS1F_15DefaultEpilogueISJ_SK_SK_NS1E_6thread17LinearCombinationISJ_Li1EffLNS1J_9ScaleType4KindE0ELNS_15FloatRoundStyleE2ESJ_EENS1_15EpilogueDefaultEEEEEvvEEEEvNT_6ParamsE --------------------------
	.section	.text._ZN7cutlass13device_kernelINS_4gemm6kernel13GemmUniversalIN4cute5tupleIJiiiiEEENS1_10collective13CollectiveMmaINS1_37MainloopSm90TmaGmmaWarpSpecializedFP8ILi3ENS5_IJNS4_1CILi2EEESB_NSA_ILi1EEEEEENS1_35KernelTmaWarpSpecializedCooperativeEEENS5_IJNSA_ILi128EEESG_NSA_ILi32EEEEEENS_12float_e5m2_tENS5_IJlSC_lEEESJ_SK_NS4_8TiledMMAINS4_8MMA_AtomIJNS4_4SM904GMMA31MMA_64x128x32_F32E5M2E5M2_SS_TNILNSO_7ScaleInE1ELSQ_1EEEEEENS4_6LayoutINS5_IJSB_SC_SC_EEENS5_IJSC_NSA_ILi0EEESV_EEEEENS5_IJNS4_10UnderscoreESY_SY_EEEEENS4_23SM90_TMA_LOAD_MULTICASTENS4_14ComposedLayoutINS4_7SwizzleILi1ELi4ELi3EEENS4_18smem_ptr_flag_bitsILi8EEENST_INS5_IJNSA_ILi8EEESH_EEENS5_IJSH_SC_EEEEEEEvNS4_8identityES11_S1B_vS1C_EENS_8epilogue10collective6detail29Sm90TmaWarpSpecializedAdapterINS1F_15DefaultEpilogueISJ_SK_SK_NS1E_6thread17LinearCombinationISJ_Li1EffLNS1J_9ScaleType4KindE0ELNS_15FloatRoundStyleE2ESJ_EENS1_15EpilogueDefaultEEEEEvvEEEEvNT_6ParamsE,"ax",@progbits
	.align	128
.text._ZN7cutlass13device_kernelINS_4gemm6kernel13GemmUniversalIN4cute5tupleIJiiiiEEENS1_10collective13CollectiveMmaINS1_37MainloopSm90TmaGmmaWarpSpecializedFP8ILi3ENS5_IJNS4_1CILi2EEESB_NSA_ILi1EEEEEENS1_35KernelTmaWarpSpecializedCooperativeEEENS5_IJNSA_ILi128EEESG_NSA_ILi32EEEEEENS_12float_e5m2_tENS5_IJlSC_lEEESJ_SK_NS4_8TiledMMAINS4_8MMA_AtomIJNS4_4SM904GMMA31MMA_64x128x32_F32E5M2E5M2_SS_TNILNSO_7ScaleInE1ELSQ_1EEEEEENS4_6LayoutINS5_IJSB_SC_SC_EEENS5_IJSC_NSA_ILi0EEESV_EEEEENS5_IJNS4_10UnderscoreESY_SY_EEEEENS4_23SM90_TMA_LOAD_MULTICASTENS4_14ComposedLayoutINS4_7SwizzleILi1ELi4ELi3EEENS4_18smem_ptr_flag_bitsILi8EEENST_INS5_IJNSA_ILi8EEESH_EEENS5_IJSH_SC_EEEEEEEvNS4_8identityES11_S1B_vS1C_EENS_8epilogue10collective6detail29Sm90TmaWarpSpecializedAdapterINS1F_15DefaultEpilogueISJ_SK_SK_NS1E_6thread17LinearCombinationISJ_Li1EffLNS1J_9ScaleType4KindE0ELNS_15FloatRoundStyleE2ESJ_EENS1_15EpilogueDefaultEEEEEvvEEEEvNT_6ParamsE:
        .type           _ZN7cutlass13device_kernelINS_4gemm6kernel13GemmUniversalIN4cute5tupleIJiiiiEEENS1_10collective13CollectiveMmaINS1_37MainloopSm90TmaGmmaWarpSpecializedFP8ILi3ENS5_IJNS4_1CILi2EEESB_NSA_ILi1EEEEEENS1_35KernelTmaWarpSpecializedCooperativeEEENS5_IJNSA_ILi128EEESG_NSA_ILi32EEEEEENS_12float_e5m2_tENS5_IJlSC_lEEESJ_SK_NS4_8TiledMMAINS4_8MMA_AtomIJNS4_4SM904GMMA31MMA_64x128x32_F32E5M2E5M2_SS_TNILNSO_7ScaleInE1ELSQ_1EEEEEENS4_6LayoutINS5_IJSB_SC_SC_EEENS5_IJSC_NSA_ILi0EEESV_EEEEENS5_IJNS4_10UnderscoreESY_SY_EEEEENS4_23SM90_TMA_LOAD_MULTICASTENS4_14ComposedLayoutINS4_7SwizzleILi1ELi4ELi3EEENS4_18smem_ptr_flag_bitsILi8EEENST_INS5_IJNSA_ILi8EEESH_EEENS5_IJSH_SC_EEEEEEEvNS4_8identityES11_S1B_vS1C_EENS_8epilogue10collective6detail29Sm90TmaWarpSpecializedAdapterINS1F_15DefaultEpilogueISJ_SK_SK_NS1E_6thread17LinearCombinationISJ_Li1EffLNS1J_9ScaleType4KindE0ELNS_15FloatRoundStyleE2ESJ_EENS1_15EpilogueDefaultEEEEEvvEEEEvNT_6ParamsE,@function
        .size           _ZN7cutlass13device_kernelINS_4gemm6kernel13GemmUniversalIN4cute5tupleIJiiiiEEENS1_10collective13CollectiveMmaINS1_37MainloopSm90TmaGmmaWarpSpecializedFP8ILi3ENS5_IJNS4_1CILi2EEESB_NSA_ILi1EEEEEENS1_35KernelTmaWarpSpecializedCooperativeEEENS5_IJNSA_ILi128EEESG_NSA_ILi32EEEEEENS_12float_e5m2_tENS5_IJlSC_lEEESJ_SK_NS4_8TiledMMAINS4_8MMA_AtomIJNS4_4SM904GMMA31MMA_64x128x32_F32E5M2E5M2_SS_TNILNSO_7ScaleInE1ELSQ_1EEEEEENS4_6LayoutINS5_IJSB_SC_SC_EEENS5_IJSC_NSA_ILi0EEESV_EEEEENS5_IJNS4_10UnderscoreESY_SY_EEEEENS4_23SM90_TMA_LOAD_MULTICASTENS4_14ComposedLayoutINS4_7SwizzleILi1ELi4ELi3EEENS4_18smem_ptr_flag_bitsILi8EEENST_INS5_IJNSA_ILi8EEESH_EEENS5_IJSH_SC_EEEEEEEvNS4_8identityES11_S1B_vS1C_EENS_8epilogue10collective6detail29Sm90TmaWarpSpecializedAdapterINS1F_15DefaultEpilogueISJ_SK_SK_NS1E_6thread17LinearCombinationISJ_Li1EffLNS1J_9ScaleType4KindE0ELNS_15FloatRoundStyleE2ESJ_EENS1_15EpilogueDefaultEEEEEvvEEEEvNT_6ParamsE,(.L_x_204 - _ZN7cutlass13device_kernelINS_4gemm6kernel13GemmUniversalIN4cute5tupleIJiiiiEEENS1_10collective13CollectiveMmaINS1_37MainloopSm90TmaGmmaWarpSpecializedFP8ILi3ENS5_IJNS4_1CILi2EEESB_NSA_ILi1EEEEEENS1_35KernelTmaWarpSpecializedCooperativeEEENS5_IJNSA_ILi128EEESG_NSA_ILi32EEEEEENS_12float_e5m2_tENS5_IJlSC_lEEESJ_SK_NS4_8TiledMMAINS4_8MMA_AtomIJNS4_4SM904GMMA31MMA_64x128x32_F32E5M2E5M2_SS_TNILNSO_7ScaleInE1ELSQ_1EEEEEENS4_6LayoutINS5_IJSB_SC_SC_EEENS5_IJSC_NSA_ILi0EEESV_EEEEENS5_IJNS4_10UnderscoreESY_SY_EEEEENS4_23SM90_TMA_LOAD_MULTICASTENS4_14ComposedLayoutINS4_7SwizzleILi1ELi4ELi3EEENS4_18smem_ptr_flag_bitsILi8EEENST_INS5_IJNSA_ILi8EEESH_EEENS5_IJSH_SC_EEEEEEEvNS4_8identityES11_S1B_vS1C_EENS_8epilogue10collective6detail29Sm90TmaWarpSpecializedAdapterINS1F_15DefaultEpilogueISJ_SK_SK_NS1E_6thread17LinearCombinationISJ_Li1EffLNS1J_9ScaleType4KindE0ELNS_15FloatRoundStyleE2ESJ_EENS1_15EpilogueDefaultEEEEEvvEEEEvNT_6ParamsE)
        .other          _ZN7cutlass13device_kernelINS_4gemm6kernel13GemmUniversalIN4cute5tupleIJiiiiEEENS1_10collective13CollectiveMmaINS1_37MainloopSm90TmaGmmaWarpSpecializedFP8ILi3ENS5_IJNS4_1CILi2EEESB_NSA_ILi1EEEEEENS1_35KernelTmaWarpSpecializedCooperativeEEENS5_IJNSA_ILi128EEESG_NSA_ILi32EEEEEENS_12float_e5m2_tENS5_IJlSC_lEEESJ_SK_NS4_8TiledMMAINS4_8MMA_AtomIJNS4_4SM904GMMA31MMA_64x128x32_F32E5M2E5M2_SS_TNILNSO_7ScaleInE1ELSQ_1EEEEEENS4_6LayoutINS5_IJSB_SC_SC_EEENS5_IJSC_NSA_ILi0EEESV_EEEEENS5_IJNS4_10UnderscoreESY_SY_EEEEENS4_23SM90_TMA_LOAD_MULTICASTENS4_14ComposedLayoutINS4_7SwizzleILi1ELi4ELi3EEENS4_18smem_ptr_flag_bitsILi8EEENST_INS5_IJNSA_ILi8EEESH_EEENS5_IJSH_SC_EEEEEEEvNS4_8identityES11_S1B_vS1C_EENS_8epilogue10collective6detail29Sm90TmaWarpSpecializedAdapterINS1F_15DefaultEpilogueISJ_SK_SK_NS1E_6thread17LinearCombinationISJ_Li1EffLNS1J_9ScaleType4KindE0ELNS_15FloatRoundStyleE2ESJ_EENS1_15EpilogueDefaultEEEEEvvEEEEvNT_6ParamsE,@"STO_CUDA_ENTRY STV_DEFAULT"
_ZN7cutlass13device_kernelINS_4gemm6kernel13GemmUniversalIN4cute5tupleIJiiiiEEENS1_10collective13CollectiveMmaINS1_37MainloopSm90TmaGmmaWarpSpecializedFP8ILi3ENS5_IJNS4_1CILi2EEESB_NSA_ILi1EEEEEENS1_35KernelTmaWarpSpecializedCooperativeEEENS5_IJNSA_ILi128EEESG_NSA_ILi32EEEEEENS_12float_e5m2_tENS5_IJlSC_lEEESJ_SK_NS4_8TiledMMAINS4_8MMA_AtomIJNS4_4SM904GMMA31MMA_64x128x32_F32E5M2E5M2_SS_TNILNSO_7ScaleInE1ELSQ_1EEEEEENS4_6LayoutINS5_IJSB_SC_SC_EEENS5_IJSC_NSA_ILi0EEESV_EEEEENS5_IJNS4_10UnderscoreESY_SY_EEEEENS4_23SM90_TMA_LOAD_MULTICASTENS4_14ComposedLayoutINS4_7SwizzleILi1ELi4ELi3EEENS4_18smem_ptr_flag_bitsILi8EEENST_INS5_IJNSA_ILi8EEESH_EEENS5_IJSH_SC_EEEEEEEvNS4_8identityES11_S1B_vS1C_EENS_8epilogue10collective6detail29Sm90TmaWarpSpecializedAdapterINS1F_15DefaultEpilogueISJ_SK_SK_NS1E_6thread17LinearCombinationISJ_Li1EffLNS1J_9ScaleType4KindE0ELNS_15FloatRoundStyleE2ESJ_EENS1_15EpilogueDefaultEEEEEvvEEEEvNT_6ParamsE:
[----:B------:R-:W-:Y:S01]  /*0000*/  LDC R1, c[0x0][0x28] ;  /* 0x00000a00ff017b82 */ /* 0x000fe20000000800 */
[----:B------:R-:W0:Y:S01]  /*0010*/  S2R R0, SR_TID.X ;  /* 0x0000000000007919 */ /* 0x000e220000002100 */
[----:B------:R-:W-:Y:S01]  /*0020*/  ELECT P0, URZ, PT ;  /* 0x00000000003f782f */ /* 0x000fe20003800000 */
[----:B------:R-:W-:Y:S01]  /*0030*/  BSSY B0, `(.L_x_0) ;  /* 0x000000f000007945 */ /* 0x000fe20003800000 */
[--C-:B0-----:R-:W-:Y:S02]  /*0040*/  SHF.R.U32.HI R2, RZ, 0x5, R0.reuse ;  /* 0x00000005ff027819 */ /* 0x101fe40000011600 */
[----:B------:R-:W-:-:S03]  /*0050*/  SHF.R.U32.HI R3, RZ, 0x7, R0 ;  /* 0x00000007ff037819 */ /* 0x000fc60000011600 */
[----:B------:R-:W0:Y:S04]  /*0060*/  SHFL.IDX PT, R7, R2, RZ, 0x1f ;  /* 0x00001fff02077589 */ /* 0x000e2800000e0000 */
[----:B------:R-:W1:Y:S01]  /*0070*/  SHFL.IDX PT, R3, R3, RZ, 0x1f ;  /* 0x00001fff03037589 */ /* 0x000e6200000e0000 */
[----:B0-----:R-:W-:-:S13]  /*0080*/  ISETP.NE.OR P0, PT, R7, RZ, !P0 ;  /* 0x000000ff0700720c */ /* 0x001fda0004705670 */
[----:B-1----:R-:W-:Y:S05]  /*0090*/  @P0 BRA `(.L_x_1) ;  /* 0x0000000000200947 */ /* 0x002fea0003800000 */
[----:B------:R-:W-:Y:S02]  /*00a0*/  ULDC.64 UR4, c[0x0][0x198] ;  /* 0x0000660000047ab9 */ /* 0x000fe40000000a00 */
[----:B------:R-:W-:Y:S02]  /*00b0*/  UIADD3 UR6, UP0, UR4, 0xf0, URZ ;  /* 0x000000f004067890 */ /* 0x000fe4000ff1e03f */
[----:B------:R-:W-:Y:S02]  /*00c0*/  UIADD3 UR4, UP1, UR4, 0x1f0, URZ ;  /* 0x000001f004047890 */ /* 0x000fe4000ff3e03f */
[----:B------:R-:W-:Y:S02]  /*00d0*/  UIADD3.X UR7, URZ, UR5, URZ, UP0, !UPT ;  /* 0x000000053f077290 */ /* 0x000fe400087fe43f */
[----:B------:R-:W-:-:S07]  /*00e0*/  UIADD3.X UR5, URZ, UR5, URZ, UP1, !UPT ;  /* 0x000000053f057290 */ /* 0x000fce0008ffe43f */
[----:B------:R0:W-:Y:S02]  /*00f0*/  UTMACCTL.PF [UR6] ;  /* 0x00000000060079b9 */ /* 0x0001e40008040000 */
[----:B------:R0:W-:Y:S02]  /*0100*/  UTMACCTL.PF [UR4] ;  /* 0x00000000040079b9 */ /* 0x0001e40008040000 */
[----:B0-----:R-:W-:Y:S01]  /*0110*/  NOP ;  /* 0x0000000000007918 */ /* 0x001fe20000000000 */
.L_x_1:
[----:B------:R-:W-:Y:S05]  /*0120*/  BSYNC B0 ;  /* 0x0000000000007941 */ /* 0x000fea0003800000 */
.L_x_0:
[----:B------:R-:W0:Y:S02]  /*0130*/  SHFL.IDX PT, R4, R2, RZ, 0x1f ;  /* 0x00001fff02047589 */ /* 0x000e2400000e0000 */
[----:B0-----:R-:W-:-:S13]  /*0140*/  ISETP.NE.AND P0, PT, R4, RZ, PT ;  /* 0x000000ff0400720c */ /* 0x001fda0003f05270 */
[----:B------:R-:W-:Y:S05]  /*0150*/  @P0 BRA `(.L_x_2) ;  /* 0x0000000000500947 */ /* 0x000fea0003800000 */
[----:B------:R-:W0:Y:S01]  /*0160*/  S2UR UR8, SR_CgaCtaId ;  /* 0x00000000000879c3 */ /* 0x000e220000008800 */
[----:B------:R-:W-:Y:S01]  /*0170*/  UMOV UR4, 0x400 ;  /* 0x0000040000047882 */ /* 0x000fe20000000000 */
[----:B------:R-:W-:Y:S01]  /*0180*/  UMOV UR5, 0x1 ;  /* 0x0000000100057882 */ /* 0x000fe20000000000 */
[----:B------:R-:W-:Y:S01]  /*0190*/  UMOV UR6, 0x6 ;  /* 0x0000000600067882 */ /* 0x000fe20000000000 */
[----:B------:R-:W-:Y:S01]  /*01a0*/  ELECT P0, URZ, PT ;  /* 0x00000000003f782f */ /* 0x000fe20003800000 */
[----:B------:R-:W-:-:S04]  /*01b0*/  UIADD3 UR6, -UR6, 0x100000, URZ ;  /* 0x0010000006067890 */ /* 0x000fc8000fffe13f */
[----:B------:R-:W-:Y:S02]  /*01c0*/  USHF.L.U32 UR7, UR6, 0xb, URZ ;  /* 0x0000000b06077899 */ /* 0x000fe4000800063f */
[----:B------:R-:W-:Y:S02]  /*01d0*/  USHF.L.U32 UR6, UR6, 0x1, URZ ;  /* 0x0000000106067899 */ /* 0x000fe4000800063f */
[----:B0-----:R-:W-:Y:S02]  /*01e0*/  ULEA UR8, UR8, UR4, 0x18 ;  /* 0x0000000408087291 */ /* 0x001fe4000f8ec03f */
[----:B------:R-:W-:-:S04]  /*01f0*/  UIADD3 UR4, -UR5, 0x100000, URZ ;  /* 0x0010000005047890 */ /* 0x000fc8000fffe13f */
[----:B------:R-:W-:Y:S02]  /*0200*/  USHF.L.U32 UR5, UR4, 0xb, URZ ;  /* 0x0000000b04057899 */ /* 0x000fe4000800063f */
[----:B------:R-:W-:Y:S01]  /*0210*/  USHF.L.U32 UR4, UR4, 0x1, URZ ;  /* 0x0000000104047899 */ /* 0x000fe2000800063f */
[----:B------:R-:W0:Y:S11]  /*0220*/  FENCE.VIEW.ASYNC.S ;  /* 0x00000000000073c6 */ /* 0x000e360000000000 */
[----:B0-----:R0:W1:Y:S01]  /*0230*/  SYNCS.EXCH.64 URZ, [UR8], UR4 ;  /* 0x00000004083f75b2 */ /* 0x0010620008000100 */
[----:B------:R0:W2:Y:S01]  /*0240*/  SYNCS.EXCH.64 URZ, [UR8+0x18], UR6 ;  /* 0x00001806083f75b2 */ /* 0x0000a20008000100 */
[----:B------:R0:W3:Y:S01]  /*0250*/  SYNCS.EXCH.64 URZ, [UR8+0x8], UR4 ;  /* 0x00000804083f75b2 */ /* 0x0000e20008000100 */
[----:B------:R0:W4:Y:S01]  /*0260*/  SYNCS.EXCH.64 URZ, [UR8+0x20], UR6 ;  /* 0x00002006083f75b2 */ /* 0x0001220008000100 */
[----:B------:R0:W0:Y:S01]  /*0270*/  SYNCS.EXCH.64 URZ, [UR8+0x10], UR4 ;  /* 0x00001004083f75b2 */ /* 0x0000220008000100 */
[----:B------:R0:W0:Y:S01]  /*0280*/  SYNCS.EXCH.64 URZ, [UR8+0x28], UR6 ;  /* 0x00002806083f75b2 */ /* 0x0000220008000100 */
[----:B------:R-:W-:Y:S01]  /*0290*/  NOP ;  /* 0x0000000000007918 */ /* 0x000fe20000000000 */
.L_x_2:
[----:B------:R-:W-:Y:S01]  /*02a0*/  SHF.R.S32.HI R5, RZ, 0x1f, R0 ;  /* 0x0000001fff057819 */ /* 0x000fe20000011400 */
[----:B------:R-:W5:Y:S01]  /*02b0*/  SHFL.IDX PT, R2, R2, RZ, 0x1f ;  /* 0x00001fff02027589 */ /* 0x000f6200000e0000 */
[----:B0-----:R-:W0:Y:S01]  /*02c0*/  S2UR UR8, SR_CTAID.X ;  /* 0x00000000000879c3 */ /* 0x001e220000002500 */
[----:B------:R-:W-:Y:S02]  /*02d0*/  ELECT P0, URZ, PT ;  /* 0x00000000003f782f */ /* 0x000fe40003800000 */
[----:B------:R-:W-:Y:S01]  /*02e0*/  LEA.HI R5, R5, R0, RZ, 0x7 ;  /* 0x0000000005057211 */ /* 0x000fe200078f38ff */
[----:B------:R-:W1:Y:S01]  /*02f0*/  S2R R8, SR_CTAID.Y ;  /* 0x0000000000087919 */ /* 0x000e620000002600 */
[----:B------:R-:W-:Y:S01]  /*0300*/  SHF.R.S32.HI R11, RZ, 0x1f, R4 ;  /* 0x0000001fff0b7819 */ /* 0x000fe20000011404 */
[----:B------:R-:W-:Y:S01]  /*0310*/  ULDC UR4, c[0x0][0x150] ;  /* 0x0000540000047ab9 */ /* 0x000fe20000000800 */
[----:B------:R-:W-:Y:S01]  /*0320*/  LOP3.LUT R5, R5, 0xffffff80, RZ, 0xc0, !PT ;  /* 0xffffff8005057812 */ /* 0x000fe200078ec0ff */
[----:B------:R-:W-:Y:S01]  /*0330*/  VIADD R16, R3, 0xffffffff ;  /* 0xffffffff03107836 */ /* 0x000fe20000000000 */
[----:B------:R-:W-:Y:S01]  /*0340*/  LEA.HI R11, R11, R4, RZ, 0x2 ;  /* 0x000000040b0b7211 */ /* 0x000fe200078f10ff */
[----:B------:R-:W2:Y:S01]  /*0350*/  LDC R12, c[0x0][0x144] ;  /* 0x00005100ff0c7b82 */ /* 0x000ea20000000800 */
[----:B------:R-:W-:Y:S01]  /*0360*/  NOP ;  /* 0x0000000000007918 */ /* 0x000fe20000000000 */
[----:B------:R-:W-:Y:S01]  /*0370*/  IMAD.IADD R6, R0, 0x1, -R5 ;  /* 0x0000000100067824 */ /* 0x000fe200078e0a05 */
[----:B------:R-:W-:Y:S01]  /*0380*/  LOP3.LUT R11, R11, 0x3ffffffc, RZ, 0xc0, !PT ;  /* 0x3ffffffc0b0b7812 */ /* 0x000fe200078ec0ff */
[----:B------:R-:W-:Y:S01]  /*0390*/  NOP ;  /* 0x0000000000007918 */ /* 0x000fe20000000000 */
[----:B------:R-:W-:-:S02]  /*03a0*/  ISETP.NE.AND P4, PT, R3, RZ, PT ;  /* 0x000000ff0300720c */ /* 0x000fc40003f85270 */
[----:B------:R-:W-:Y:S01]  /*03b0*/  SHF.R.S32.HI R5, RZ, 0x1f, R6 ;  /* 0x0000001fff057819 */ /* 0x000fe20000011406 */
[----:B------:R-:W-:Y:S01]  /*03c0*/  IMAD.IADD R4, R4, 0x1, -R11 ;  /* 0x0000000104047824 */ /* 0x000fe200078e0a0b */
[----:B------:R-:W3:Y:S01]  /*03d0*/  LDC R14, c[0x0][0x140] ;  /* 0x00005000ff0e7b82 */ /* 0x000ee20000000800 */
[----:B------:R-:W-:Y:S02]  /*03e0*/  ISETP.GE.U32.AND P6, PT, R16, 0x2, PT ;  /* 0x000000021000780c */ /* 0x000fe40003fc6070 */
[----:B------:R-:W-:Y:S02]  /*03f0*/  LEA.HI R5, R5, R6, RZ, 0x3 ;  /* 0x0000000605057211 */ /* 0x000fe400078f18ff */
[----:B-----5:R-:W-:Y:S02]  /*0400*/  ISETP.NE.OR P0, PT, R2, RZ, !P0 ;  /* 0x000000ff0200720c */ /* 0x020fe40004705670 */
[--C-:B------:R-:W-:Y:S01]  /*0410*/  SHF.R.S32.HI R2, RZ, 0x3, R5.reuse ;  /* 0x00000003ff027819 */ /* 0x100fe20000011405 */
[----:B------:R-:W5:Y:S01]  /*0420*/  LDC R13, c[0x0][0x148] ;  /* 0x00005200ff0d7b82 */ /* 0x000f620000000800 */
[----:B------:R-:W-:-:S02]  /*0430*/  SHF.R.S32.HI R5, RZ, 0x1f, R5 ;  /* 0x0000001fff057819 */ /* 0x000fc40000011405 */
[----:B0-----:R-:W-:Y:S02]  /*0440*/  I2FP.F32.U32 R10, UR8 ;  /* 0x00000008000a7c45 */ /* 0x001fe40008201000 */
[----:B------:R-:W-:-:S03]  /*0450*/  LEA.HI R5, R5, R2, RZ, 0x2 ;  /* 0x0000000205057211 */ /* 0x000fc600078f10ff */
[----:B------:R-:W-:Y:S01]  /*0460*/  FMUL R10, R10, UR4 ;  /* 0x000000040a0a7c20 */ /* 0x000fe20008400000 */
[----:B------:R-:W-:Y:S01]  /*0470*/  LOP3.LUT R5, R5, 0xfffffffc, RZ, 0xc0, !PT ;  /* 0xfffffffc05057812 */ /* 0x000fe200078ec0ff */
[----:B------:R-:W-:Y:S01]  /*0480*/  VOTEU.ALL UP0, P0 ;  /* 0x00000000003f7886 */ /* 0x000fe20000000000 */
[----:B-1----:R-:W-:Y:S01]  /*0490*/  I2FP.F32.U32 R11, R8 ;  /* 0x00000008000b7245 */ /* 0x002fe20000201000 */
[----:B------:R-:W-:Y:S01]  /*04a0*/  ULDC UR4, c[0x0][0x154] ;  /* 0x0000550000047ab9 */ /* 0x000fe20000000800 */
[----:B------:R-:W-:Y:S01]  /*04b0*/  VOTEU.ALL UP1, P0 ;  /* 0x00000000003f7886 */ /* 0x000fe20000020000 */
[----:B------:R-:W0:Y:S01]  /*04c0*/  F2I.U32.TRUNC.NTZ R10, R10 ;  /* 0x0000000a000a7305 */ /* 0x000e22000020f000 */
[----:B------:R-:W-:Y:S01]  /*04d0*/  IMAD.IADD R5, R2, 0x1, -R5 ;  /* 0x0000000102057824 */ /* 0x000fe200078e0a05 */
[----:B------:R-:W1:Y:S01]  /*04e0*/  @!UP0 S2UR UR7, SR_CgaCtaId ;  /* 0x00000000000789c3 */ /* 0x000e620000008800 */
[----:B------:R-:W-:Y:S01]  /*04f0*/  @!UP0 UMOV UR6, 0x400 ;  /* 0x0000040000068882 */ /* 0x000fe20000000000 */
[----:B---3--:R-:W-:Y:S01]  /*0500*/  ISETP.EQ.U32.AND P3, PT, R14, 0x1, PT ;  /* 0x000000010e00780c */ /* 0x008fe20003f62070 */
[----:B------:R-:W-:-:S05]  /*0510*/  IMAD R5, R4, 0x4, R5 ;  /* 0x0000000404057824 */ /* 0x000fca00078e0205 */
[----:B------:R-:W-:-:S04]  /*0520*/  LEA.HI R2, R5, R5, RZ, 0x1 ;  /* 0x0000000505027211 */ /* 0x000fc800078f08ff */
[----:B------:R-:W-:Y:S01]  /*0530*/  LOP3.LUT R4, R2, 0xfffffffe, RZ, 0xc0, !PT ;  /* 0xfffffffe02047812 */ /* 0x000fe200078ec0ff */
[----:B0-----:R-:W-:Y:S02]  /*0540*/  IMAD.MOV R15, RZ, RZ, -R10 ;  /* 0x000000ffff0f7224 */ /* 0x001fe400078e0a0a */
[----:B------:R-:W-:Y:S01]  /*0550*/  FMUL R10, R11, UR4 ;  /* 0x000000040b0a7c20 */ /* 0x000fe20008400000 */
[----:B------:R-:W-:Y:S01]  /*0560*/  SHF.R.S32.HI R2, RZ, 0x1f, R7 ;  /* 0x0000001fff027819 */ /* 0x000fe20000011407 */
[----:B------:R-:W-:Y:S01]  /*0570*/  UMOV UR4, 0x20 ;  /* 0x0000002000047882 */ /* 0x000fe20000000000 */
[----:B--2---:R-:W-:Y:S01]  /*0580*/  IMAD R12, R12, R15, UR8 ;  /* 0x000000080c0c7e24 */ /* 0x004fe2000f8e020f */
[----:B------:R-:W-:-:S04]  /*0590*/  @!UP0 UIADD3 UR4, -UR4, 0x100000, URZ ;  /* 0x0010000004048890 */ /* 0x000fc8000fffe13f */
[----:B------:R-:W-:Y:S02]  /*05a0*/  @!UP0 USHF.L.U32 UR5, UR4, 0xb, URZ ;  /* 0x0000000b04058899 */ /* 0x000fe4000800063f */
[----:B------:R-:W-:Y:S01]  /*05b0*/  @!UP0 USHF.L.U32 UR4, UR4, 0x1, URZ ;  /* 0x0000000104048899 */ /* 0x000fe2000800063f */
[C---:B------:R-:W-:Y:S01]  /*05c0*/  IMAD.IADD R11, R5.reuse, 0x1, -R4 ;  /* 0x00000001050b7824 */ /* 0x040fe200078e0a04 */
[----:B------:R-:W0:Y:S01]  /*05d0*/  F2I.U32.TRUNC.NTZ R10, R10 ;  /* 0x0000000a000a7305 */ /* 0x000e22000020f000 */
[----:B------:R-:W-:Y:S01]  /*05e0*/  LEA.HI R2, R2, R7, RZ, 0x2 ;  /* 0x0000000702027211 */ /* 0x000fe200078f10ff */
[----:B------:R-:W-:Y:S02]  /*05f0*/  IMAD.SHL.U32 R4, R5, 0x4, RZ ;  /* 0x0000000405047824 */ /* 0x000fe400078e00ff */
[----:B------:R-:W-:Y:S01]  /*0600*/  ISETP.NE.AND P2, PT, R11, R12, PT ;  /* 0x0000000c0b00720c */ /* 0x000fe20003f45270 */
[----:B-1----:R-:W-:Y:S01]  /*0610*/  @!UP0 ULEA UR6, UR7, UR6, 0x18 ;  /* 0x0000000607068291 */ /* 0x002fe2000f8ec03f */
[----:B------:R-:W-:Y:S01]  /*0620*/  LOP3.LUT R2, R2, 0xfffffffc, RZ, 0xc0, !PT ;  /* 0xfffffffc02027812 */ /* 0x000fe200078ec0ff */
[----:B------:R-:W-:Y:S01]  /*0630*/  VOTEU.ALL UP0, P0 ;  /* 0x00000000003f7886 */ /* 0x000fe20000000000 */
[----:B------:R-:W-:-:S02]  /*0640*/  LOP3.LUT R5, R5, 0xc, R4, 0x78, !PT ;  /* 0x0000000c05057812 */ /* 0x000fc400078e7804 */
[----:B------:R-:W-:Y:S01]  /*0650*/  LOP3.LUT P0, RZ, R6, 0x7, RZ, 0xc0, !PT ;  /* 0x0000000706ff7812 */ /* 0x000fe2000780c0ff */
[----:B------:R-:W-:Y:S02]  /*0660*/  IMAD.IADD R7, R7, 0x1, -R2 ;  /* 0x0000000107077824 */ /* 0x000fe400078e0a02 */
[----:B------:R-:W-:Y:S01]  /*0670*/  IMAD.MOV.U32 R6, RZ, RZ, 0x1 ;  /* 0x00000001ff067424 */ /* 0x000fe200078e00ff */
[----:B------:R-:W-:Y:S01]  /*0680*/  ISETP.LT.U32.AND P0, PT, R5, 0x4, !P0 ;  /* 0x000000040500780c */ /* 0x000fe20004701070 */
[----:B0-----:R-:W-:Y:S01]  /*0690*/  IMAD.MOV R20, RZ, RZ, -R10 ;  /* 0x000000ffff147224 */ /* 0x001fe200078e0a0a */
[----:B------:R-:W-:Y:S01]  /*06a0*/  ISETP.NE.AND P1, PT, R7, 0x3, PT ;  /* 0x000000030700780c */ /* 0x000fe20003f25270 */
[----:B------:R-:W0:Y:S02]  /*06b0*/  FENCE.VIEW.ASYNC.S ;  /* 0x00000000000073c6 */ /* 0x000e240000000000 */
[----:B0-----:R0:W1:Y:S01]  /*06c0*/  @!UP0 SYNCS.EXCH.64 URZ, [UR6+0x40], UR4 ;  /* 0x00004004063f85b2 */ /* 0x0010620008000100 */
[----:B------:R-:W-:Y:S01]  /*06d0*/  @P2 LEA.HI R2, R5, R5, RZ, 0x1 ;  /* 0x0000000505022211 */ /* 0x000fe200078f08ff */
[----:B-----5:R-:W-:Y:S01]  /*06e0*/  IMAD R11, R13, R20, R8 ;  /* 0x000000140d0b7224 */ /* 0x020fe200078e0208 */
[----:B------:R-:W-:-:S02]  /*06f0*/  ISETP.EQ.OR P1, PT, R7, RZ, !P1 ;  /* 0x000000ff0700720c */ /* 0x000fc40004f22670 */
[----:B------:R-:W-:Y:S02]  /*0700*/  @P2 SHF.R.S32.HI R2, RZ, 0x1, R2 ;  /* 0x00000001ff022819 */ /* 0x000fe40000011402 */
[----:B------:R-:W-:Y:S02]  /*0710*/  ISETP.EQ.AND P1, PT, R3, RZ, P1 ;  /* 0x000000ff0300720c */ /* 0x000fe40000f22270 */
[----:B------:R-:W-:Y:S02]  /*0720*/  @P2 ISETP.NE.AND P5, PT, R2, R11, PT ;  /* 0x0000000b0200220c */ /* 0x000fe40003fa5270 */
[----:B------:R-:W-:Y:S02]  /*0730*/  SEL R3, RZ, 0x1, !P0 ;  /* 0x00000001ff037807 */ /* 0x000fe40004000000 */
[----:B------:R-:W-:Y:S02]  /*0740*/  @P2 SEL R6, RZ, 0x1, P5 ;  /* 0x00000001ff062807 */ /* 0x000fe40002800000 */
[----:B------:R-:W-:Y:S01]  /*0750*/  SEL R4, RZ, 0x1, !P1 ;  /* 0x00000001ff047807 */ /* 0x000fe20004800000 */
[----:B------:R0:W2:Y:S01]  /*0760*/  @!UP1 SYNCS.EXCH.64 URZ, [UR6+0x48], UR4 ;  /* 0x00004804063f95b2 */ /* 0x0000a20008000100 */
[----:B------:R-:W-:Y:S01]  /*0770*/  LOP3.LUT R6, R6, R3, RZ, 0xc0, !PT ;  /* 0x0000000306067212 */ /* 0x000fe200078ec0ff */
[----:B------:R-:W-:Y:S01]  /*0780*/  NOP ;  /* 0x0000000000007918 */ /* 0x000fe20000000000 */
[----:B------:R-:W-:Y:S01]  /*0790*/  SEL R4, R4, 0x2, P6 ;  /* 0x0000000204047807 */ /* 0x000fe20003000000 */
[----:B------:R-:W-:Y:S06]  /*07a0*/  @!P3 BRA `(.L_x_3) ;  /* 0x000000000008b947 */ /* 0x000fec0003800000 */
[----:B-12-4-:R-:W-:Y:S01]  /*07b0*/  UCGABAR_ARV ;  /* 0x00000000000079c7 */ /* 0x016fe20008000000 */
[----:B------:R-:W-:Y:S05]  /*07c0*/  BRA `(.L_x_4) ;  /* 0x0000000000047947 */ /* 0x000fea0003800000 */
.L_x_3:
[----:B-12-4-:R-:W-:Y:S01]  /*07d0*/  NOP ;  /* 0x0000000000007918 */ /* 0x016fe20000000000 */
.L_x_4:
[----:B------:R-:W1:Y:S01]  /*07e0*/  LDC R2, c[0x0][0x65c] ;  /* 0x00019700ff027b82 */ /* 0x000e620000000800 */
[----:B------:R-:W-:Y:S01]  /*07f0*/  IMAD.MOV.U32 R3, RZ, RZ, RZ ;  /* 0x000000ffff037224 */ /* 0x000fe200078e00ff */
[----:B-1----:R-:W-:Y:S01]  /*0800*/  ISETP.NE.AND P2, PT, R2, 0x1, PT ;  /* 0x000000010200780c */ /* 0x002fe20003f45270 */
[----:B------:R-:W-:-:S12]  /*0810*/  IMAD.U32 R2, RZ, RZ, UR8 ;  /* 0x00000008ff027e24 */ /* 0x000fd8000f8e00ff */
[----:B------:R-:W1:Y:S01]  /*0820*/  @P2 LDC R15, c[0x0][0x10] ;  /* 0x00000400ff0f2b82 */ /* 0x000e620000000800 */
[----:B------:R-:W-:Y:S02]  /*0830*/  @P2 IMAD.MOV.U32 R9, RZ, RZ, RZ ;  /* 0x000000ffff092224 */ /* 0x000fe400078e00ff */
[----:B------:R-:W-:-:S05]  /*0840*/  @P2 IMAD.MOV.U32 R17, RZ, RZ, RZ ;  /* 0x000000ffff112224 */ /* 0x000fca00078e00ff */
[----:B------:R-:W2:Y:S01]  /*0850*/  @!P2 LDC R11, c[0x0][0xc] ;  /* 0x00000300ff0bab82 */ /* 0x000ea20000000800 */
[----:B-1----:R-:W-:-:S04]  /*0860*/  @P2 IMAD.WIDE.U32 R14, R15, UR8, R8 ;  /* 0x000000080f0e2c25 */ /* 0x002fc8000f8e0008 */
[----:B--2---:R-:W-:-:S04]  /*0870*/  @!P2 IMAD.WIDE.U32 R10, R8, R11, R2 ;  /* 0x0000000b080aa225 */ /* 0x004fc800078e0002 */
[----:B------:R-:W-:Y:S02]  /*0880*/  @P2 IMAD.MOV.U32 R2, RZ, RZ, R14 ;  /* 0x000000ffff022224 */ /* 0x000fe400078e000e */
[----:B------:R-:W-:Y:S02]  /*0890*/  @P2 IMAD.IADD R3, R15, 0x1, R17 ;  /* 0x000000010f032824 */ /* 0x000fe400078e0211 */
[----:B------:R-:W-:Y:S02]  /*08a0*/  @!P2 IMAD.MOV.U32 R2, RZ, RZ, R10 ;  /* 0x000000ffff02a224 */ /* 0x000fe400078e000a */
[----:B------:R-:W-:Y:S01]  /*08b0*/  @!P2 IMAD.MOV.U32 R3, RZ, RZ, R11 ;  /* 0x000000ffff03a224 */ /* 0x000fe200078e000b */
[----:B------:R-:W-:Y:S06]  /*08c0*/  @!P3 BRA `(.L_x_5) ;  /* 0x00000000000cb947 */ /* 0x000fec0003800000 */
[----:B------:R-:W-:Y:S01]  /*08d0*/  UCGABAR_WAIT ;  /* 0x0000000000007dc7 */ /* 0x000fe20008000000 */
[----:B------:R-:W-:Y:S01]  /*08e0*/  CCTL.IVALL ;  /* 0x00000000ff00798f */ /* 0x000fe20002000000 */
[----:B------:R-:W-:Y:S05]  /*08f0*/  BRA `(.L_x_6) ;  /* 0x0000000000047947 */ /* 0x000fea0003800000 */
.L_x_5:
[----:B------:R-:W-:Y:S06]  /*0900*/  BAR.SYNC.DEFER_BLOCKING 0x0 ;  /* 0x0000000000007b1d */ /* 0x000fec0000010000 */
.L_x_6:
[----:B------:R-:W-:Y:S05]  /*0910*/  @!P4 BRA `(.L_x_7) ;  /* 0x000000740018c947 */ /* 0x000fea0003800000 */
[----:B------:R-:W-:-:S13]  /*0920*/  ISETP.GT.U32.AND P0, PT, R16, 0x1, PT ;  /* 0x000000011000780c */ /* 0x000fda0003f04070 */
[----:B0-----:R-:W-:Y:S05]  /*0930*/  @P0 EXIT ;  /* 0x000000000000094d */ /* 0x001fea0003800000 */
[----:B------:R-:W-:Y:S01]  /*0940*/  ULDC.64 UR4, c[0x0][0x650] ;  /* 0x0001940000047ab9 */ /* 0x000fe20000000a00 */
[----:B------:R-:W-:Y:S01]  /*0950*/  PRMT R14, RZ, 0x7610, R14 ;  /* 0x00007610ff0e7816 */ /* 0x000fe2000000000e */
[----:B------:R-:W-:Y:S01]  /*0960*/  IMAD.MOV.U32 R10, RZ, RZ, -0x1 ;  /* 0xffffffffff0a7424 */ /* 0x000fe200078e00ff */
[----:B------:R-:W-:Y:S01]  /*0970*/  ISETP.GE.U32.AND P0, PT, R2, UR4, PT ;  /* 0x0000000402007c0c */ /* 0x000fe2000bf06070 */
[----:B------:R-:W-:Y:S02]  /*0980*/  IMAD.MOV.U32 R11, RZ, RZ, -0x1 ;  /* 0xffffffffff0b7424 */ /* 0x000fe400078e00ff */
[----:B------:R-:W-:Y:S01]  /*0990*/  IMAD.MOV.U32 R7, RZ, RZ, -0x1 ;  /* 0xffffffffff077424 */ /* 0x000fe200078e00ff */
[----:B------:R-:W-:-:S13]  /*09a0*/  ISETP.GE.U32.AND.EX P0, PT, R3, UR5, PT, P0 ;  /* 0x0000000503007c0c */ /* 0x000fda000bf06100 */
[----:B------:R-:W-:Y:S05]  /*09b0*/  @P0 BRA `(.L_x_8) ;  /* 0x0000000400280947 */ /* 0x000fea0003800000 */
[----:B------:R-:W0:Y:S01]  /*09c0*/  LDC.64 R22, c[0x0][0x628] ;  /* 0x00018a00ff167b82 */ /* 0x000e220000000a00 */
[----:B------:R-:W-:Y:S02]  /*09d0*/  IMAD.MOV.U32 R10, RZ, RZ, R2 ;  /* 0x000000ffff0a7224 */ /* 0x000fe400078e0002 */
[----:B------:R-:W-:-:S05]  /*09e0*/  IMAD.MOV.U32 R11, RZ, RZ, R3 ;  /* 0x000000ffff0b7224 */ /* 0x000fca00078e0003 */
[----:B------:R-:W1:Y:S08]  /*09f0*/  LDC R18, c[0x0][0x630] ;  /* 0x00018c00ff127b82 */ /* 0x000e700000000800 */
[----:B------:R-:W2:Y:S01]  /*0a00*/  LDC.64 R24, c[0x0][0x620] ;  /* 0x00018800ff187b82 */ /* 0x000ea20000000a00 */
[----:B0-----:R-:W-:-:S04]  /*0a10*/  ISETP.NE.U32.AND P0, PT, R22, RZ, PT ;  /* 0x000000ff1600720c */ /* 0x001fc80003f05070 */
[----:B------:R-:W-:-:S13]  /*0a20*/  ISETP.NE.AND.EX P0, PT, R23, RZ, PT, P0 ;  /* 0x000000ff1700720c */ /* 0x000fda0003f05300 */
[----:B-12---:R-:W-:Y:S05]  /*0a30*/  @!P0 BRA `(.L_x_9) ;  /* 0x0000000000288947 */ /* 0x006fea0003800000 */
[----:B------:R-:W0:Y:S02]  /*0a40*/  LDC R7, c[0x0][0x634] ;  /* 0x00018d00ff077b82 */ /* 0x000e240000000800 */
[----:B0-----:R-:W-:-:S05]  /*0a50*/  IADD3 R7, P0, R2, R7, RZ ;  /* 0x0000000702077210 */ /* 0x001fca0007f1e0ff */
[----:B------:R-:W-:-:S04]  /*0a60*/  IMAD.X R19, RZ, RZ, R3, P0 ;  /* 0x000000ffff137224 */ /* 0x000fc800000e0603 */
[----:B------:R-:W-:-:S04]  /*0a70*/  IMAD.WIDE.U32 R10, R19, R22, RZ ;  /* 0x00000016130a7225 */ /* 0x000fc800078e00ff */
[----:B------:R-:W-:-:S04]  /*0a80*/  IMAD.WIDE.U32 R14, P0, R7, R23, R10 ;  /* 0x00000017070e7225 */ /* 0x000fc8000780000a */
[----:B------:R-:W-:-:S04]  /*0a90*/  IMAD.WIDE.U32 R10, R7, R22, RZ ;  /* 0x00000016070a7225 */ /* 0x000fc800078e00ff */
[----:B------:R-:W-:Y:S01]  /*0aa0*/  IMAD.X R17, RZ, RZ, RZ, P0 ;  /* 0x000000ffff117224 */ /* 0x000fe200000e06ff */
[----:B------:R-:W-:Y:S01]  /*0ab0*/  IADD3 RZ, P0, R11, R14, RZ ;  /* 0x0000000e0bff7210 */ /* 0x000fe20007f1e0ff */
[----:B------:R-:W-:-:S04]  /*0ac0*/  IMAD.MOV.U32 R16, RZ, RZ, R15 ;  /* 0x000000ffff107224 */ /* 0x000fc800078e000f */
[----:B------:R-:W-:-:S08]  /*0ad0*/  IMAD.WIDE.U32.X R10, R19, R23, R16, P0 ;  /* 0x00000017130a7225 */ /* 0x000fd000000e0410 */
.L_x_9:
[----:B------:R-:W0:Y:S01]  /*0ae0*/  LDC.64 R26, c[0x0][0x640] ;  /* 0x00019000ff1a7b82 */ /* 0x000e220000000a00 */
[--C-:B------:R-:W-:Y:S01]  /*0af0*/  SHF.R.U64 R28, R10, R18, R11.reuse ;  /* 0x000000120a1c7219 */ /* 0x100fe2000000120b */
[----:B------:R-:W-:Y:S01]  /*0b00*/  IMAD R29, R13, R20, R8 ;  /* 0x000000140d1d7224 */ /* 0x000fe200078e0208 */
[----:B------:R-:W-:Y:S01]  /*0b10*/  SHF.R.U32.HI R7, RZ, R18, R11 ;  /* 0x00000012ff077219 */ /* 0x000fe2000001160b */
[----:B------:R-:W-:Y:S01]  /*0b20*/  IMAD.MOV.U32 R23, RZ, RZ, 0x1 ;  /* 0x00000001ff177424 */ /* 0x000fe200078e00ff */
[----:B------:R-:W-:-:S03]  /*0b30*/  IADD3 R9, P0, RZ, -R28, RZ ;  /* 0x8000001cff097210 */ /* 0x000fc60007f1e0ff */
[----:B------:R-:W1:Y:S02]  /*0b40*/  LDC R16, c[0x0][0x618] ;  /* 0x00018600ff107b82 */ /* 0x000e640000000800 */
[----:B------:R-:W-:Y:S02]  /*0b50*/  IMAD.X R7, RZ, RZ, ~R7, P0 ;  /* 0x000000ffff077224 */ /* 0x000fe400000e0e07 */
[----:B------:R-:W-:-:S04]  /*0b60*/  IMAD.WIDE.U32 R10, R9, R24, R2 ;  /* 0x00000018090a7225 */ /* 0x000fc800078e0002 */
[----:B------:R-:W2:Y:S01]  /*0b70*/  LDC R15, c[0x0][0x608] ;  /* 0x00018200ff0f7b82 */ /* 0x000ea20000000800 */
[----:B------:R-:W-:-:S04]  /*0b80*/  IMAD R14, R7, R24, RZ ;  /* 0x00000018070e7224 */ /* 0x000fc800078e02ff */
[----:B------:R-:W-:-:S03]  /*0b90*/  IMAD R7, R9, R25, R14 ;  /* 0x0000001909077224 */ /* 0x000fc600078e020e */
[----:B------:R-:W3:Y:S01]  /*0ba0*/  LDC R22, c[0x0][0x658] ;  /* 0x00019600ff167b82 */ /* 0x000ee20000000800 */
[----:B------:R-:W-:Y:S01]  /*0bb0*/  IMAD.IADD R7, R11, 0x1, R7 ;  /* 0x000000010b077824 */ /* 0x000fe200078e0207 */
[----:B0-----:R-:W-:-:S04]  /*0bc0*/  ISETP.NE.U32.AND P0, PT, R26, RZ, PT ;  /* 0x000000ff1a00720c */ /* 0x001fc80003f05070 */
[----:B------:R-:W-:Y:S02]  /*0bd0*/  ISETP.NE.AND.EX P0, PT, R27, RZ, PT, P0 ;  /* 0x000000ff1b00720c */ /* 0x000fe40003f05300 */
[----:B------:R-:W0:Y:S01]  /*0be0*/  LDC R18, c[0x0][0x600] ;  /* 0x00018000ff127b82 */ /* 0x000e220000000800 */
[-CC-:B-1----:R-:W-:Y:S02]  /*0bf0*/  SHF.R.U64 R19, R10, R16.reuse, R7.reuse ;  /* 0x000000100a137219 */ /* 0x182fe40000001207 */
[----:B------:R-:W-:Y:S01]  /*0c00*/  SHF.R.U32.HI R10, RZ, R16, R7 ;  /* 0x00000010ff0a7219 */ /* 0x000fe20000011607 */
[----:B------:R-:W-:-:S04]  /*0c10*/  IMAD.MOV.U32 R7, RZ, RZ, -0x1 ;  /* 0xffffffffff077424 */ /* 0x000fc800078e00ff */
[----:B------:R-:W1:Y:S01]  /*0c20*/  LDC R21, c[0x0][0x648] ;  /* 0x00019200ff157b82 */ /* 0x000e620000000800 */
[-CC-:B--2---:R-:W-:Y:S02]  /*0c30*/  SHF.R.U64 R16, R19, R15.reuse, R10.reuse ;  /* 0x0000000f13107219 */ /* 0x184fe4000000120a */
[----:B------:R-:W-:-:S05]  /*0c40*/  SHF.R.U32.HI R9, RZ, R15, R10 ;  /* 0x0000000fff097219 */ /* 0x000fca000001160a */
[----:B------:R-:W2:Y:S01]  /*0c50*/  LDC R24, c[0x0][0x638] ;  /* 0x00018e00ff187b82 */ /* 0x000ea20000000800 */
[-CC-:B---3--:R-:W-:Y:S02]  /*0c60*/  SHF.R.U64 R20, R16, R22.reuse, R9.reuse ;  /* 0x0000001610147219 */ /* 0x188fe40000001209 */
[-C--:B------:R-:W-:Y:S02]  /*0c70*/  SHF.L.U32 R7, R7, R22.reuse, RZ ;  /* 0x0000001607077219 */ /* 0x080fe400000006ff */
[----:B------:R-:W-:Y:S01]  /*0c80*/  SHF.R.U32.HI R9, RZ, R22, R9 ;  /* 0x00000016ff097219 */ /* 0x000fe20000011609 */
[----:B------:R-:W-:Y:S01]  /*0c90*/  IMAD.MOV.U32 R8, RZ, RZ, R20 ;  /* 0x000000ffff087224 */ /* 0x000fe200078e0014 */
[----:B------:R-:W-:Y:S01]  /*0ca0*/  LOP3.LUT R13, RZ, R7, RZ, 0x33, !PT ;  /* 0x00000007ff0d7212 */ /* 0x000fe200078e33ff */
[----:B------:R-:W3:Y:S01]  /*0cb0*/  LDC R25, c[0x0][0x610] ;  /* 0x00018400ff197b82 */ /* 0x000ee20000000800 */
[----:B------:R-:W-:Y:S05]  /*0cc0*/  @!P0 BRA `(.L_x_10) ;  /* 0x0000000000288947 */ /* 0x000fea0003800000 */
[----:B------:R-:W4:Y:S02]  /*0cd0*/  LDC R7, c[0x0][0x64c] ;  /* 0x00019300ff077b82 */ /* 0x000f240000000800 */
[----:B----4-:R-:W-:-:S05]  /*0ce0*/  IADD3 R7, P0, R20, R7, RZ ;  /* 0x0000000714077210 */ /* 0x010fca0007f1e0ff */
        /* <DEDUP_REMOVED lines=8> */
.L_x_10:
[----:B-1----:R-:W-:Y:S01]  /*0d70*/  SHF.R.U64 R9, R8, R21, R9 ;  /* 0x0000001508097219 */ /* 0x002fe20000001209 */
[----:B0-----:R-:W-:Y:S01]  /*0d80*/  VIADD R10, R18, 0xffffffff ;  /* 0xffffffff120a7836 */ /* 0x001fe20000000000 */
[----:B------:R-:W-:Y:S01]  /*0d90*/  SHF.L.U32 R7, R23, R22, RZ ;  /* 0x0000001617077219 */ /* 0x000fe200000006ff */
[----:B------:R-:W-:Y:S01]  /*0da0*/  IMAD.MOV.U32 R14, RZ, RZ, 0x1 ;  /* 0x00000001ff0e7424 */ /* 0x000fe200078e00ff */
[----:B------:R-:W-:Y:S01]  /*0db0*/  LOP3.LUT R8, R16, R13, RZ, 0xc0, !PT ;  /* 0x0000000d10087212 */ /* 0x000fe200078ec0ff */
[----:B------:R-:W-:Y:S01]  /*0dc0*/  IMAD.MOV R11, RZ, RZ, -R9 ;  /* 0x000000ffff0b7224 */ /* 0x000fe200078e0a09 */
[----:B------:R-:W-:Y:S02]  /*0dd0*/  SEL R12, R12, R29, !P2 ;  /* 0x0000001d0c0c7207 */ /* 0x000fe40005000000 */
[----:B------:R-:W-:Y:S01]  /*0de0*/  LOP3.LUT R10, R19, R10, RZ, 0xc0, !PT ;  /* 0x0000000a130a7212 */ /* 0x000fe200078ec0ff */
[----:B------:R-:W-:Y:S02]  /*0df0*/  IMAD R9, R7, R9, R8 ;  /* 0x0000000907097224 */ /* 0x000fe400078e0208 */
[----:B--2---:R-:W-:-:S02]  /*0e00*/  IMAD R7, R11, R24, R20 ;  /* 0x000000180b077224 */ /* 0x004fc400078e0214 */
[----:B---3--:R-:W-:Y:S02]  /*0e10*/  IMAD R12, R9, R25, R12 ;  /* 0x00000019090c7224 */ /* 0x008fe400078e020c */
[----:B------:R-:W-:-:S05]  /*0e20*/  IMAD R7, R7, R18, R10 ;  /* 0x0000001207077224 */ /* 0x000fca00078e020a */
[----:B------:R-:W-:Y:S02]  /*0e30*/  SEL R11, R7, R12, !P2 ;  /* 0x0000000c070b7207 */ /* 0x000fe40005000000 */
[----:B------:R-:W-:Y:S01]  /*0e40*/  SEL R10, R12, R7, !P2 ;  /* 0x000000070c0a7207 */ /* 0x000fe20005000000 */
[----:B------:R-:W-:-:S07]  /*0e50*/  IMAD.MOV.U32 R7, RZ, RZ, R28 ;  /* 0x000000ffff077224 */ /* 0x000fce00078e001c */
.L_x_8:
[----:B------:R-:W-:-:S08]  /*0e60*/  NOP ;  /* 0x0000000000007918 */ /* 0x000fd00000000000 */
[----:B------:R-:W0:Y:S02]  /*0e70*/  USETMAXREG.TRY_ALLOC.CTAPOOL UP0, 0xe8 ;  /* 0x000000e8000079c8 */ /* 0x000e240008000600 */
[----:B0-----:R-:W-:-:S13]  /*0e80*/  PLOP3.LUT P0, PT, PT, PT, UP0, 0x80, 0x0 ;  /* 0x000000000000781c */ /* 0x001fda0003f0f008 */
[----:B------:R-:W-:Y:S05]  /*0e90*/  @!P0 BRA `(.L_x_8) ;  /* 0xfffffffc00f08947 */ /* 0x000fea000383ffff */
[----:B------:R-:W-:Y:S01]  /*0ea0*/  ULDC.64 UR4, c[0x0][0x598] ;  /* 0x0001660000047ab9 */ /* 0x000fe20000000a00 */
[----:B------:R-:W-:Y:S01]  /*0eb0*/  ULDC.64 UR18, c[0x0][0x208] ;  /* 0x0000820000127ab9 */ /* 0x000fe20000000a00 */
[----:B------:R-:W-:-:S04]  /*0ec0*/  ISETP.NE.U32.AND P0, PT, RZ, UR4, PT ;  /* 0x00000004ff007c0c */ /* 0x000fc8000bf05070 */
[----:B------:R-:W-:-:S13]  /*0ed0*/  ISETP.NE.AND.EX P0, PT, RZ, UR5, PT, P0 ;  /* 0x00000005ff007c0c */ /* 0x000fda000bf05300 */
[----:B------:R-:W-:Y:S05]  /*0ee0*/  @!P0 BRA `(.L_x_11) ;  /* 0x00000000001c8947 */ /* 0x000fea0003800000 */
[----:B------:R-:W0:Y:S02]  /*0ef0*/  LDC.64 R8, c[0x0][0x598] ;  /* 0x00016600ff087b82 */ /* 0x000e240000000a00 */
[----:B0-----:R-:W2:Y:S02]  /*0f00*/  LDG.E.64 R8, desc[UR18][R8.64] ;  /* 0x0000001208087981 */ /* 0x001ea4000c1e1b00 */
[----:B--2---:R-:W-:-:S04]  /*0f10*/  ISETP.NE.U32.AND P0, PT, R8, RZ, PT ;  /* 0x000000ff0800720c */ /* 0x004fc80003f05070 */
[----:B------:R-:W-:-:S13]  /*0f20*/  ISETP.NE.AND.EX P0, PT, R9, RZ, PT, P0 ;  /* 0x000000ff0900720c */ /* 0x000fda0003f05300 */
[----:B------:R-:W-:Y:S05]  /*0f30*/  @!P0 BRA `(.L_x_11) ;  /* 0x0000000000088947 */ /* 0x000fea0003800000 */
[----:B------:R0:W5:Y:S01]  /*0f40*/  LD.E R8, desc[UR18][R8.64] ;  /* 0x0000001208087980 */ /* 0x000162000c101900 */
[----:B------:R-:W-:Y:S05]  /*0f50*/  BRA `(.L_x_12) ;  /* 0x0000000000207947 */ /* 0x000fea0003800000 */
.L_x_11:
[----:B------:R-:W-:Y:S02]  /*0f60*/  ULDC.64 UR4, c[0x0][0x588] ;  /* 0x0001620000047ab9 */ /* 0x000fe40000000a00 */
[----:B------:R-:W-:-:S04]  /*0f70*/  ISETP.NE.U32.AND P0, PT, RZ, UR4, PT ;  /* 0x00000004ff007c0c */ /* 0x000fc8000bf05070 */
[----:B------:R-:W-:-:S13]  /*0f80*/  ISETP.NE.AND.EX P0, PT, RZ, UR5, PT, P0 ;  /* 0x00000005ff007c0c */ /* 0x000fda000bf05300 */
[----:B------:R-:W-:Y:S05]  /*0f90*/  @!P0 BRA `(.L_x_13) ;  /* 0x00000000000c8947 */ /* 0x000fea0003800000 */
[----:B------:R-:W0:Y:S02]  /*0fa0*/  LDC.64 R8, c[0x0][0x588] ;  /* 0x00016200ff087b82 */ /* 0x000e240000000a00 */
[----:B0-----:R1:W5:Y:S01]  /*0fb0*/  LDG.E R8, desc[UR18][R8.64] ;  /* 0x0000001208087981 */ /* 0x001362000c1e1900 */
[----:B------:R-:W-:Y:S05]  /*0fc0*/  BRA `(.L_x_12) ;  /* 0x0000000000047947 */ /* 0x000fea0003800000 */
.L_x_13:
[----:B------:R-:W2:Y:S02]  /*0fd0*/  LDC R8, c[0x0][0x580] ;  /* 0x00016000ff087b82 */ /* 0x000ea40000000800 */
.L_x_12:
[----:B------:R-:W-:Y:S02]  /*0fe0*/  ULDC.64 UR4, c[0x0][0x5a0] ;  /* 0x0001680000047ab9 */ /* 0x000fe40000000a00 */
[----:B------:R-:W-:-:S04]  /*0ff0*/  ISETP.NE.U32.AND P0, PT, RZ, UR4, PT ;  /* 0x00000004ff007c0c */ /* 0x000fc8000bf05070 */
[----:B------:R-:W-:-:S13]  /*1000*/  ISETP.NE.AND.EX P0, PT, RZ, UR5, PT, P0 ;  /* 0x00000005ff007c0c */ /* 0x000fda000bf05300 */
[----:B------:R-:W-:Y:S05]  /*1010*/  @!P0 BRA `(.L_x_14) ;  /* 0x00000000001c8947 */ /* 0x000fea0003800000 */
[----:B------:R-:W3:Y:S02]  /*1020*/  LDC.64 R12, c[0x0][0x5a0] ;  /* 0x00016800ff0c7b82 */ /* 0x000ee40000000a00 */
[----:B---3--:R-:W3:Y:S02]  /*1030*/  LDG.E.64 R12, desc[UR18][R12.64] ;  /* 0x000000120c0c7981 */ /* 0x008ee4000c1e1b00 */
[----:B---3--:R-:W-:-:S04]  /*1040*/  ISETP.NE.U32.AND P0, PT, R12, RZ, PT ;  /* 0x000000ff0c00720c */ /* 0x008fc80003f05070 */
[----:B------:R-:W-:-:S13]  /*1050*/  ISETP.NE.AND.EX P0, PT, R13, RZ, PT, P0 ;  /* 0x000000ff0d00720c */ /* 0x000fda0003f05300 */
[----:B------:R-:W-:Y:S05]  /*1060*/  @!P0 BRA `(.L_x_14) ;  /* 0x0000000000088947 */ /* 0x000fea0003800000 */
[----:B01----:R0:W5:Y:S01]  /*1070*/  LD.E R9, desc[UR18][R12.64] ;  /* 0x000000120c097980 */ /* 0x003162000c101900 */
[----:B------:R-:W-:Y:S05]  /*1080*/  BRA `(.L_x_15) ;  /* 0x0000000000207947 */ /* 0x000fea0003800000 */
.L_x_14:
[----:B------:R-:W-:Y:S02]  /*1090*/  ULDC.64 UR4, c[0x0][0x590] ;  /* 0x0001640000047ab9 */ /* 0x000fe40000000a00 */
[----:B------:R-:W-:-:S04]  /*10a0*/  ISETP.NE.U32.AND P0, PT, RZ, UR4, PT ;  /* 0x00000004ff007c0c */ /* 0x000fc8000bf05070 */
[----:B------:R-:W-:-:S13]  /*10b0*/  ISETP.NE.AND.EX P0, PT, RZ, UR5, PT, P0 ;  /* 0x00000005ff007c0c */ /* 0x000fda000bf05300 */
[----:B------:R-:W-:Y:S05]  /*10c0*/  @!P0 BRA `(.L_x_16) ;  /* 0x00000000000c8947 */ /* 0x000fea0003800000 */
[----:B------:R-:W0:Y:S02]  /*10d0*/  LDC.64 R12, c[0x0][0x590] ;  /* 0x00016400ff0c7b82 */ /* 0x000e240000000a00 */
[----:B01----:R1:W5:Y:S01]  /*10e0*/  LDG.E R9, desc[UR18][R12.64] ;  /* 0x000000120c097981 */ /* 0x003362000c1e1900 */
[----:B------:R-:W-:Y:S05]  /*10f0*/  BRA `(.L_x_15) ;  /* 0x0000000000047947 */ /* 0x000fea0003800000 */
.L_x_16:
[----:B01----:R-:W3:Y:S02]  /*1100*/  LDC R9, c[0x0][0x584] ;  /* 0x00016100ff097b82 */ /* 0x003ee40000000800 */
.L_x_15:
[----:B------:R-:W-:-:S13]  /*1110*/  LOP3.LUT P0, RZ, R14, 0xff, RZ, 0xc0, !PT ;  /* 0x000000ff0eff7812 */ /* 0x000fda000780c0ff */
[----:B------:R-:W-:Y:S05]  /*1120*/  @!P0 EXIT ;  /* 0x000000000000894d */ /* 0x000fea0003800000 */
[----:B------:R-:W-:Y:S01]  /*1130*/  ULDC UR4, c[0x0][0x28c] ;  /* 0x0000a30000047ab9 */ /* 0x000fe20000000800 */
[----:B------:R-:W-:Y:S01]  /*1140*/  LOP3.LUT R142, R4, 0x1, RZ, 0xfc, !PT ;  /* 0x00000001048e7812 */ /* 0x000fe200078efcff */
[----:B------:R-:W-:-:S04]  /*1150*/  UIADD3 UR4, UR4, 0x1f, URZ ;  /* 0x0000001f04047890 */ /* 0x000fc8000fffe03f */
[----:B------:R-:W-:-:S04]  /*1160*/  USHF.R.S32.HI UR5, URZ, 0x1f, UR4 ;  /* 0x0000001f3f057899 */ /* 0x000fc80008011404 */
[----:B------:R-:W-:-:S03]  /*1170*/  ULEA.HI UR5, UR5, UR4, URZ, 0x5 ;  /* 0x0000000405057291 */ /* 0x000fc6000f8f283f */
[----:B------:R-:W-:Y:S01]  /*1180*/  UMOV UR4, URZ ;  /* 0x0000003f00047c82 */ /* 0x000fe20008000000 */
[----:B------:R-:W-:-:S03]  /*1190*/  USHF.R.S32.HI UR9, URZ, 0x5, UR5 ;  /* 0x000000053f097899 */ /* 0x000fc60008011405 */
[----:B------:R-:W-:-:S09]  /*11a0*/  UMOV UR5, URZ ;  /* 0x0000003f00057c82 */ /* 0x000fd20008000000 */
.L_x_171:
[----:B01----:R-:W-:Y:S01]  /*11b0*/  LOP3.LUT R12, R0, 0x80, RZ, 0xc0, !PT ;  /* 0x00000080000c7812 */ /* 0x003fe200078ec0ff */
[----:B------:R-:W0:Y:S01]  /*11c0*/  S2UR UR13, SR_CgaCtaId ;  /* 0x00000000000d79c3 */ /* 0x000e220000008800 */
[----:B------:R-:W-:Y:S01]  /*11d0*/  UMOV UR12, 0x400 ;  /* 0x00000400000c7882 */ /* 0x000fe20000000000 */
[----:B------:R-:W-:Y:S01]  /*11e0*/  UMOV UR6, URZ ;  /* 0x0000003f00067c82 */ /* 0x000fe20008000000 */
[----:B------:R-:W-:Y:S01]  /*11f0*/  SHF.R.U32.HI R12, RZ, 0x7, R12 ;  /* 0x00000007ff0c7819 */ /* 0x000fe2000001160c */
[----:B------:R-:W-:Y:S01]  /*1200*/  UMOV UR7, URZ ;  /* 0x0000003f00077c82 */ /* 0x000fe20008000000 */
[----:B------:R-:W-:Y:S01]  /*1210*/  UMOV UR16, UR5 ;  /* 0x0000000500107c82 */ /* 0x000fe20008000000 */
[----:B------:R-:W-:Y:S02]  /*1220*/  CS2R R16, SRZ ;  /* 0x0000000000107805 */ /* 0x000fe4000001ff00 */
[----:B------:R-:W-:Y:S01]  /*1230*/  CS2R R14, SRZ ;  /* 0x00000000000e7805 */ /* 0x000fe2000001ff00 */
[----:B------:R-:W1:Y:S01]  /*1240*/  LDC R13, c[0x0][0x28c] ;  /* 0x0000a300ff0d7b82 */ /* 0x000e620000000800 */
[----:B------:R-:W4:Y:S01]  /*1250*/  SHFL.IDX PT, R12, R12, RZ, 0x1f ;  /* 0x00001fff0c0c7589 */ /* 0x000f2200000e0000 */
[----:B------:R-:W-:-:S02]  /*1260*/  CS2R R18, SRZ ;  /* 0x0000000000127805 */ /* 0x000fc4000001ff00 */
[----:B------:R-:W-:Y:S02]  /*1270*/  CS2R R20, SRZ ;  /* 0x0000000000147805 */ /* 0x000fe4000001ff00 */
[----:B------:R-:W-:Y:S02]  /*1280*/  CS2R R22, SRZ ;  /* 0x0000000000167805 */ /* 0x000fe4000001ff00 */
[----:B------:R-:W-:Y:S02]  /*1290*/  CS2R R88, SRZ ;  /* 0x0000000000587805 */ /* 0x000fe4000001ff00 */
[----:B------:R-:W-:Y:S02]  /*12a0*/  CS2R R90, SRZ ;  /* 0x00000000005a7805 */ /* 0x000fe4000001ff00 */
[----:B------:R-:W-:Y:S02]  /*12b0*/  CS2R R94, SRZ ;  /* 0x00000000005e7805 */ /* 0x000fe4000001ff00 */
        /* <DEDUP_REMOVED lines=16> */
[----:B-1----:R-:W-:Y:S02]  /*13c0*/  ISETP.GE.AND P0, PT, R13, 0x1, PT ;  /* 0x000000010d00780c */ /* 0x002fe40003f06270 */
[----:B------:R-:W-:Y:S02]  /*13d0*/  CS2R R126, SRZ ;  /* 0x00000000007e7805 */ /* 0x000fe4000001ff00 */
[----:B----4-:R-:W-:-:S02]  /*13e0*/  R2UR UR8, R12 ;  /* 0x000000000c0872ca */ /* 0x010fc400000e0000 */
[----:B------:R-:W-:Y:S02]  /*13f0*/  CS2R R128, SRZ ;  /* 0x0000000000807805 */ /* 0x000fe4000001ff00 */
[----:B------:R-:W-:Y:S02]  /*1400*/  CS2R R130, SRZ ;  /* 0x0000000000827805 */ /* 0x000fe4000001ff00 */
[----:B------:R-:W-:Y:S02]  /*1410*/  CS2R R132, SRZ ;  /* 0x0000000000847805 */ /* 0x000fe4000001ff00 */
[----:B------:R-:W-:Y:S02]  /*1420*/  CS2R R134, SRZ ;  /* 0x0000000000867805 */ /* 0x000fe4000001ff00 */
[----:B------:R-:W-:Y:S02]  /*1430*/  CS2R R136, SRZ ;  /* 0x0000000000887805 */ /* 0x000fe4000001ff00 */
[----:B------:R-:W-:Y:S01]  /*1440*/  CS2R R138, SRZ ;  /* 0x00000000008a7805 */ /* 0x000fe2000001ff00 */
[----:B------:R-:W-:Y:S01]  /*1450*/  IMAD.MOV.U32 R141, RZ, RZ, RZ ;  /* 0x000000ffff8d7224 */ /* 0x000fe200078e00ff */
[----:B------:R-:W-:Y:S01]  /*1460*/  CS2R R24, SRZ ;  /* 0x0000000000187805 */ /* 0x000fe2000001ff00 */
[----:B------:R-:W-:Y:S01]  /*1470*/  IMAD.MOV.U32 R143, RZ, RZ, RZ ;  /* 0x000000ffff8f7224 */ /* 0x000fe200078e00ff */
[----:B---3--:R-:W-:Y:S01]  /*1480*/  CS2R R26, SRZ ;  /* 0x00000000001a7805 */ /* 0x008fe2000001ff00 */
[----:B------:R-:W-:Y:S01]  /*1490*/  IMAD.U32 R144, RZ, RZ, UR4 ;  /* 0x00000004ff907e24 */ /* 0x000fe2000f8e00ff */
[----:B------:R-:W-:Y:S01]  /*14a0*/  CS2R R28, SRZ ;  /* 0x00000000001c7805 */ /* 0x000fe2000001ff00 */
[----:B------:R-:W-:Y:S01]  /*14b0*/  ULEA.HI UR10, UR8, UR8, URZ, 0x1 ;  /* 0x00000008080a7291 */ /* 0x000fe2000f8f083f */
[----:B------:R-:W-:-:S02]  /*14c0*/  CS2R R30, SRZ ;  /* 0x00000000001e7805 */ /* 0x000fc4000001ff00 */
[----:B------:R-:W-:Y:S02]  /*14d0*/  CS2R R32, SRZ ;  /* 0x0000000000207805 */ /* 0x000fe4000001ff00 */
[----:B------:R-:W-:Y:S01]  /*14e0*/  CS2R R34, SRZ ;  /* 0x0000000000227805 */ /* 0x000fe2000001ff00 */
[----:B------:R-:W-:Y:S01]  /*14f0*/  ULOP3.LUT UR11, UR10, 0x1ffffe, URZ, 0xc0, !UPT ;  /* 0x001ffffe0a0b7892 */ /* 0x000fe2000f8ec03f */
[----:B------:R-:W-:Y:S01]  /*1500*/  CS2R R36, SRZ ;  /* 0x0000000000247805 */ /* 0x000fe2000001ff00 */
[----:B0-----:R-:W-:Y:S01]  /*1510*/  ULEA UR10, UR13, UR12, 0x18 ;  /* 0x0000000c0d0a7291 */ /* 0x001fe2000f8ec03f */
[----:B------:R-:W-:Y:S01]  /*1520*/  CS2R R38, SRZ ;  /* 0x0000000000267805 */ /* 0x000fe2000001ff00 */
[----:B------:R-:W-:Y:S01]  /*1530*/  UIADD3 UR11, UR8, -UR11, URZ ;  /* 0x8000000b080b7290 */ /* 0x000fe2000fffe03f */
[----:B------:R-:W-:Y:S02]  /*1540*/  CS2R R40, SRZ ;  /* 0x0000000000287805 */ /* 0x000fe4000001ff00 */
[----:B------:R-:W-:Y:S01]  /*1550*/  CS2R R42, SRZ ;  /* 0x00000000002a7805 */ /* 0x000fe2000001ff00 */
[----:B------:R-:W-:Y:S01]  /*1560*/  UMOV UR8, URZ ;  /* 0x0000003f00087c82 */ /* 0x000fe20008000000 */
[----:B------:R-:W-:Y:S01]  /*1570*/  ULEA UR11, UR11, UR10, 0xb ;  /* 0x0000000a0b0b7291 */ /* 0x000fe2000f8e583f */
[----:B------:R-:W-:-:S02]  /*1580*/  CS2R R44, SRZ ;  /* 0x00000000002c7805 */ /* 0x000fc4000001ff00 */
[----:B------:R-:W-:Y:S02]  /*1590*/  CS2R R46, SRZ ;  /* 0x00000000002e7805 */ /* 0x000fe4000001ff00 */
[----:B------:R-:W-:Y:S01]  /*15a0*/  CS2R R48, SRZ ;  /* 0x0000000000307805 */ /* 0x000fe2000001ff00 */
[----:B------:R-:W-:Y:S01]  /*15b0*/  UIADD3 UR11, UR11, 0x100, URZ ;  /* 0x000001000b0b7890 */ /* 0x000fe2000fffe03f */
[----:B------:R-:W-:Y:S02]  /*15c0*/  CS2R R50, SRZ ;  /* 0x0000000000327805 */ /* 0x000fe4000001ff00 */
[----:B------:R-:W-:Y:S02]  /*15d0*/  CS2R R52, SRZ ;  /* 0x0000000000347805 */ /* 0x000fe4000001ff00 */
[----:B------:R-:W-:Y:S01]  /*15e0*/  CS2R R54, SRZ ;  /* 0x0000000000367805 */ /* 0x000fe2000001ff00 */
[----:B------:R-:W-:Y:S01]  /*15f0*/  USHF.R.U32.HI UR11, URZ, 0x4, UR11 ;  /* 0x000000043f0b7899 */ /* 0x000fe2000801160b */
[----:B------:R-:W-:-:S02]  /*1600*/  CS2R R56, SRZ ;  /* 0x0000000000387805 */ /* 0x000fc4000001ff00 */
[----:B------:R-:W-:Y:S02]  /*1610*/  CS2R R58, SRZ ;  /* 0x00000000003a7805 */ /* 0x000fe4000001ff00 */
[----:B------:R-:W-:Y:S01]  /*1620*/  CS2R R60, SRZ ;  /* 0x00000000003c7805 */ /* 0x000fe2000001ff00 */
[----:B------:R-:W-:Y:S01]  /*1630*/  ULOP3.LUT UR11, UR11, 0x3fff, URZ, 0xc0, !UPT ;  /* 0x00003fff0b0b7892 */ /* 0x000fe2000f8ec03f */
        /* <DEDUP_REMOVED lines=12> */
[----:B------:R-:W-:Y:S01]  /*1700*/  CS2R R86, SRZ ;  /* 0x0000000000567805 */ /* 0x000fe2000001ff00 */
[----:B------:R-:W-:Y:S06]  /*1710*/  @!P0 BRA `(.L_x_17) ;  /* 0x00000008001c8947 */ /* 0x000fec0003800000 */
[----:B------:R-:W-:-:S13]  /*1720*/  ISETP.NE.AND P1, PT, R142, 0x3, PT ;  /* 0x000000038e00780c */ /* 0x000fda0003f25270 */
[----:B------:R-:W-:Y:S05]  /*1730*/  @!P1 BRA `(.L_x_18) ;  /* 0x0000000000049947 */ /* 0x000fea0003800000 */
[----:B------:R-:W-:Y:S01]  /*1740*/  BPT.TRAP 0x1 ;  /* 0x000000040000795c */ /* 0x000fe20000300000 */
.L_x_18:
[----:B------:R-:W-:Y:S01]  /*1750*/  ULEA UR6, UR5, UR10, 0x3 ;  /* 0x0000000a05067291 */ /* 0x000fe2000f8e183f */
[----:B------:R-:W-:-:S05]  /*1760*/  IMAD.U32 R12, RZ, RZ, UR4 ;  /* 0x00000004ff0c7e24 */ /* 0x000fca000f8e00ff */
[----:B------:R-:W-:-:S04]  /*1770*/  SHF.L.U32 R12, R12, 0x1f, RZ ;  /* 0x0000001f0c0c7819 */ /* 0x000fc800000006ff */
[----:B------:R0:W1:Y:S01]  /*1780*/  SYNCS.PHASECHK.TRANS64.TRYWAIT P0, [UR6], R12 ;  /* 0x0000000cff0075a7 */ /* 0x0000620008000146 */
[----:B------:R-:W-:Y:S05]  /*1790*/  @!P1 BRA `(.L_x_19) ;  /* 0x0000000000049947 */ /* 0x000fea0003800000 */
[----:B------:R-:W-:Y:S01]  /*17a0*/  BPT.TRAP 0x1 ;  /* 0x000000040000795c */ /* 0x000fe20000300000 */
.L_x_19:
[----:B-1----:R-:W-:Y:S05]  /*17b0*/  @P0 BRA `(.L_x_20) ;  /* 0x0000000000080947 */ /* 0x002fea0003800000 */
[----:B------:R-:W1:Y:S02]  /*17c0*/  SYNCS.PHASECHK.TRANS64.TRYWAIT P0, [UR6], R12 ;  /* 0x0000000cff0075a7 */ /* 0x000e640008000146 */
[----:B-1----:R-:W-:Y:S05]  /*17d0*/  @!P0 BRA `(.L_x_21) ;  /* 0x0000007800dc8947 */ /* 0x002fea0003800000 */
.L_x_20:
[----:B------:R-:W-:Y:S01]  /*17e0*/  UIADD3 UR6, UR10, 0x3100, URZ ;  /* 0x000031000a067890 */ /* 0x000fe2000fffe03f */
[----:B------:R-:W-:Y:S01]  /*17f0*/  WARPGROUP.ARRIVE ;  /* 0x00000000000079c5 */ /* 0x000fe20000000000 */
[----:B------:R-:W-:Y:S01]  /*1800*/  ULDC UR7, c[0x0][0x50c] ;  /* 0x0001430000077ab9 */ /* 0x000fe20000000800 */
[----:B------:R-:W-:Y:S01]  /*1810*/  ULOP3.LUT UR12, UR11, 0x10000, URZ, 0xfc, !UPT ;  /* 0x000100000b0c7892 */ /* 0x000fe2000f8efc3f */
[----:B------:R-:W-:Y:S01]  /*1820*/  CS2R R16, SRZ ;  /* 0x0000000000107805 */ /* 0x000fe2000001ff00 */
[----:B------:R-:W-:Y:S01]  /*1830*/  UISETP.NE.AND UP0, UPT, UR7, 0x1, UPT ;  /* 0x000000010700788c */ /* 0x000fe2000bf05270 */
[----:B------:R-:W-:Y:S01]  /*1840*/  CS2R R14, SRZ ;  /* 0x00000000000e7805 */ /* 0x000fe2000001ff00 */
[----:B------:R-:W-:Y:S01]  /*1850*/  USHF.R.U32.HI UR6, URZ, 0x4, UR6 ;  /* 0x000000043f067899 */ /* 0x000fe20008011606 */
[----:B------:R-:W-:Y:S01]  /*1860*/  CS2R R18, SRZ ;  /* 0x0000000000127805 */ /* 0x000fe2000001ff00 */
[----:B------:R-:W-:Y:S01]  /*1870*/  USEL UR7, URZ, 0x1, UP0 ;  /* 0x000000013f077887 */ /* 0x000fe20008000000 */
[----:B------:R-:W-:Y:S01]  /*1880*/  CS2R R20, SRZ ;  /* 0x0000000000147805 */ /* 0x000fe2000001ff00 */
[----:B------:R-:W-:Y:S01]  /*1890*/  ULOP3.LUT UR6, UR6, 0x3fff, URZ, 0xc0, !UPT ;  /* 0x00003fff06067892 */ /* 0x000fe2000f8ec03f */
[----:B------:R-:W-:Y:S01]  /*18a0*/  CS2R R22, SRZ ;  /* 0x0000000000167805 */ /* 0x000fe2000001ff00 */
[----:B------:R-:W-:Y:S01]  /*18b0*/  ULEA UR12, UR5, UR12, 0x8 ;  /* 0x0000000c050c7291 */ /* 0x000fe2000f8e403f */
[----:B------:R-:W-:Y:S01]  /*18c0*/  CS2R R88, SRZ ;  /* 0x0000000000587805 */ /* 0x000fe2000001ff00 */
[----:B------:R-:W-:Y:S01]  /*18d0*/  ULOP3.LUT UR6, UR6, 0x10000, URZ, 0xfc, !UPT ;  /* 0x0001000006067892 */ /* 0x000fe2000f8efc3f */
[----:B------:R-:W-:Y:S01]  /*18e0*/  ISETP.NE.AND P0, PT, RZ, UR7, PT ;  /* 0x00000007ff007c0c */ /* 0x000fe2000bf05270 */
[----:B------:R-:W-:Y:S01]  /*18f0*/  UMOV UR13, 0xc0000010 ;  /* 0xc0000010000d7882 */ /* 0x000fe20000000000 */
[----:B------:R-:W-:Y:S01]  /*1900*/  UMOV UR15, 0xc0000010 ;  /* 0xc0000010000f7882 */ /* 0x000fe20000000000 */
[----:B------:R-:W-:Y:S01]  /*1910*/  ULEA UR14, UR5, UR6, 0x8 ;  /* 0x00000006050e7291 */ /* 0x000fe2000f8e403f */
[----:B------:R-:W-:-:S02]  /*1920*/  CS2R R90, SRZ ;  /* 0x00000000005a7805 */ /* 0x000fc4000001ff00 */
[----:B------:R-:W-:Y:S01]  /*1930*/  CS2R R94, SRZ ;  /* 0x00000000005e7805 */ /* 0x000fe2000001ff00 */
[----:B------:R-:W-:Y:S01]  /*1940*/  UMOV UR6, 0x1 ;  /* 0x0000000100067882 */ /* 0x000fe20000000000 */
[----:B------:R-:W-:Y:S02]  /*1950*/  CS2R R92, SRZ ;  /* 0x00000000005c7805 */ /* 0x000fe4000001ff00 */
[----:B------:R-:W-:Y:S02]  /*1960*/  CS2R R96, SRZ ;  /* 0x0000000000607805 */ /* 0x000fe4000001ff00 */
[----:B------:R-:W-:Y:S02]  /*1970*/  CS2R R98, SRZ ;  /* 0x0000000000627805 */ /* 0x000fe4000001ff00 */
[----:B------:R-:W-:Y:S02]  /*1980*/  CS2R R100, SRZ ;  /* 0x0000000000647805 */ /* 0x000fe4000001ff00 */
[----:B------:R-:W-:Y:S01]  /*1990*/  CS2R R102, SRZ ;  /* 0x0000000000667805 */ /* 0x000fe2000001ff00 */
[----:B------:R-:W-:Y:S01]  /*19a0*/  QGMMA.64x128x32.F32.E5M2.E5M2 R24, gdesc[UR12], RZ, !UPT, gsb0 ;  /* 0x01e000000c1879f3 */ /* 0x000fe2000c0038ff */
        /* <DEDUP_REMOVED lines=17> */
[----:B------:R-:W-:Y:S01]  /*1ac0*/  CS2R R138, SRZ ;  /* 0x00000000008a7805 */ /* 0x000fe2000001ff00 */
[----:B------:R-:W-:Y:S02]  /*1ad0*/  IMAD.MOV.U32 R141, RZ, RZ, RZ ;  /* 0x000000ffff8d7224 */ /* 0x000fe400078e00ff */
[----:B------:R-:W-:Y:S01]  /*1ae0*/  IMAD.MOV.U32 R143, RZ, RZ, RZ ;  /* 0x000000ffff8f7224 */ /* 0x000fe200078e00ff */
[----:B------:R-:W-:Y:S06]  /*1af0*/  @!P0 BRA `(.L_x_22) ;  /* 0x0000000400088947 */ /* 0x000fec0003800000 */
[----:B------:R-:W-:Y:S02]  /*1b00*/  WARPGROUP.DEPBAR.LE gsb0, 0x0 ;  /* 0x00008000000079c5 */ /* 0x000fe40000010000 */
[----:B------:R-:W-:-:S01]  /*1b10*/  FADD R143, RZ, R24 ;  /* 0x00000018ff8f7221 */ /* 0x000fc20000000000 */
[----:B------:R-:W-:Y:S01]  /*1b20*/  FADD R138, RZ, R25 ;  /* 0x00000019ff8a7221 */ /* 0x000fe20000000000 */
        /* <DEDUP_REMOVED lines=62> */
[----:B------:R-:W-:-:S06]  /*1f10*/  UMOV UR6, URZ ;  /* 0x0000003f00067c82 */ /* 0x000fcc0008000000 */
.L_x_22:
[----:B------:R-:W-:-:S04]  /*1f20*/  UIADD3 UR16, UR5, 0x1, URZ ;  /* 0x0000000105107890 */ /* 0x000fc8000fffe03f */
[----:B------:R-:W-:-:S04]  /*1f30*/  UISETP.NE.AND UP0, UPT, UR16, 0x3, UPT ;  /* 0x000000031000788c */ /* 0x000fc8000bf05270 */
[----:B------:R-:W-:Y:S02]  /*1f40*/  USEL UR8, URZ, 0x1, UP0 ;  /* 0x000000013f087887 */ /* 0x000fe40008000000 */
[----:B------:R-:W-:Y:S02]  /*1f50*/  USEL UR16, UR16, URZ, UP0 ;  /* 0x0000003f10107287 */ /* 0x000fe40008000000 */
[----:B------:R-:W-:-:S06]  /*1f60*/  ULOP3.LUT UR8, UR4, UR8, URZ, 0x3c, !UPT ;  /* 0x0000000804087292 */ /* 0x000fcc000f8e3c3f */
[----:B------:R-:W-:Y:S01]  /*1f70*/  IMAD.U32 R144, RZ, RZ, UR8 ;  /* 0x00000008ff907e24 */ /* 0x000fe2000f8e00ff */
[----:B------:R-:W-:-:S06]  /*1f80*/  UMOV UR8, 0x1 ;  /* 0x0000000100087882 */ /* 0x000fcc0000000000 */
.L_x_17:
[----:B------:R-:W-:-:S04]  /*1f90*/  UISETP.LT.AND UP0, UPT, UR9, 0x1, UPT ;  /* 0x000000010900788c */ /* 0x000fc8000bf01270 */
[----:B------:R-:W-:-:S04]  /*1fa0*/  USEL UR12, UR9, 0x1, UP0 ;  /* 0x00000001090c7887 */ /* 0x000fc80008000000 */
[----:B------:R-:W-:-:S04]  /*1fb0*/  UIADD3 UR12, UR9, -UR12, URZ ;  /* 0x8000000c090c7290 */ /* 0x000fc8000fffe03f */
[----:B------:R-:W-:-:S06]  /*1fc0*/  UISETP.GE.AND UP0, UPT, UR12, 0x1, UPT ;  /* 0x000000010c00788c */ /* 0x000fcc000bf06270 */
[----:B------:R-:W-:-:S13]  /*1fd0*/  PLOP3.LUT P0, PT, PT, PT, UP0, 0x80, 0x0 ;  /* 0x000000000000781c */ /* 0x000fda0003f0f008 */
[----:B------:R-:W-:Y:S05]  /*1fe0*/  @!P0 BRA `(.L_x_23) ;  /* 0x0000000400f48947 */ /* 0x000fea0003800000 */
[----:B01----:R-:W-:Y:S01]  /*1ff0*/  IMAD.U32 R12, RZ, RZ, UR12 ;  /* 0x0000000cff0c7e24 */ /* 0x003fe2000f8e00ff */
[----:B------:R-:W-:Y:S01]  /*2000*/  ULDC UR17, c[0x0][0x50c] ;  /* 0x0001430000117ab9 */ /* 0x000fe20000000800 */
[----:B------:R-:W-:-:S07]  /*2010*/  IMAD.U32 R13, RZ, RZ, UR5 ;  /* 0x00000005ff0d7e24 */ /* 0x000fce000f8e00ff */
.L_x_31:
[----:B------:R-:W-:-:S13]  /*2020*/  ISETP.NE.AND P1, PT, R142, 0x3, PT ;  /* 0x000000038e00780c */ /* 0x000fda0003f25270 */
[----:B------:R-:W-:Y:S05]  /*2030*/  @!P1 BRA `(.L_x_24) ;  /* 0x0000000000049947 */ /* 0x000fea0003800000 */
[----:B------:R-:W-:Y:S01]  /*2040*/  BPT.TRAP 0x1 ;  /* 0x000000040000795c */ /* 0x000fe20000300000 */
.L_x_24:
[----:B------:R-:W0:Y:S01]  /*2050*/  S2UR UR12, SR_CgaCtaId ;  /* 0x00000000000c79c3 */ /* 0x000e220000008800 */
[----:B------:R-:W-:Y:S01]  /*2060*/  UMOV UR10, 0x400 ;  /* 0x00000400000a7882 */ /* 0x000fe20000000000 */
[----:B------:R-:W-:Y:S01]  /*2070*/  SHF.L.U32 R140, R144, 0x1f, RZ ;  /* 0x0000001f908c7819 */ /* 0x000fe200000006ff */
[----:B0-----:R-:W-:-:S04]  /*2080*/  ULEA UR10, UR12, UR10, 0x18 ;  /* 0x0000000a0c0a7291 */ /* 0x001fc8000f8ec03f */
[----:B------:R-:W-:-:S09]  /*2090*/  ULEA UR12, UR16, UR10, 0x3 ;  /* 0x0000000a100c7291 */ /* 0x000fd2000f8e183f */
[----:B------:R0:W1:Y:S01]  /*20a0*/  SYNCS.PHASECHK.TRANS64.TRYWAIT P0, [UR12], R140 ;  /* 0x0000008cff0075a7 */ /* 0x000062000800014c */
[----:B------:R-:W-:Y:S05]  /*20b0*/  @!P1 BRA `(.L_x_25) ;  /* 0x0000000000049947 */ /* 0x000fea0003800000 */
[----:B------:R-:W-:Y:S01]  /*20c0*/  BPT.TRAP 0x1 ;  /* 0x000000040000795c */ /* 0x000fe20000300000 */
.L_x_25:
[----:B-1----:R-:W-:Y:S05]  /*20d0*/  @P0 BRA `(.L_x_26) ;  /* 0x0000000000080947 */ /* 0x002fea0003800000 */
[----:B------:R-:W1:Y:S02]  /*20e0*/  SYNCS.PHASECHK.TRANS64.TRYWAIT P0, [UR12], R140 ;  /* 0x0000008cff0075a7 */ /* 0x000e64000800014c */
[----:B-1----:R-:W-:Y:S05]  /*20f0*/  @!P0 BRA `(.L_x_27) ;  /* 0x0000007000ac8947 */ /* 0x002fea0003800000 */
.L_x_26:
[----:B------:R-:W-:Y:S01]  /*2100*/  UIADD3 UR12, UR10, 0x3100, URZ ;  /* 0x000031000a0c7890 */ /* 0x000fe2000fffe03f */
[----:B------:R-:W-:Y:S01]  /*2110*/  WARPGROUP.ARRIVE ;  /* 0x00000000000079c5 */ /* 0x000fe20000000000 */
[----:B------:R-:W-:Y:S02]  /*2120*/  UISETP.NE.AND UP0, UPT, UR7, URZ, UPT ;  /* 0x0000003f0700728c */ /* 0x000fe4000bf05270 */
[----:B------:R-:W-:Y:S02]  /*2130*/  USHF.R.U32.HI UR12, URZ, 0x4, UR12 ;  /* 0x000000043f0c7899 */ /* 0x000fe4000801160c */
[----:B------:R-:W-:Y:S02]  /*2140*/  USEL UR8, UR8, URZ, !UP0 ;  /* 0x0000003f08087287 */ /* 0x000fe4000c000000 */
[----:B------:R-:W-:Y:S02]  /*2150*/  ULOP3.LUT UR7, UR12, 0x3fff, URZ, 0xc0, !UPT ;  /* 0x00003fff0c077892 */ /* 0x000fe4000f8ec03f */
[----:B------:R-:W-:-:S02]  /*2160*/  ULOP3.LUT UR12, UR11, 0x10000, URZ, 0xfc, !UPT ;  /* 0x000100000b0c7892 */ /* 0x000fc4000f8efc3f */
[----:B------:R-:W-:Y:S02]  /*2170*/  ULOP3.LUT UR7, UR7, 0x10000, URZ, 0xfc, !UPT ;  /* 0x0001000007077892 */ /* 0x000fe4000f8efc3f */
[----:B------:R-:W-:Y:S02]  /*2180*/  UISETP.NE.U32.AND UP0, UPT, UR8, URZ, UPT ;  /* 0x0000003f0800728c */ /* 0x000fe4000bf05070 */
[----:B------:R-:W-:Y:S02]  /*2190*/  ULEA UR12, UR16, UR12, 0x8 ;  /* 0x0000000c100c7291 */ /* 0x000fe4000f8e403f */
[----:B------:R-:W-:Y:S01]  /*21a0*/  ULEA UR14, UR16, UR7, 0x8 ;  /* 0x00000007100e7291 */ /* 0x000fe2000f8e403f */
[----:B------:R-:W-:Y:S01]  /*21b0*/  UMOV UR13, 0xc0000010 ;  /* 0xc0000010000d7882 */ /* 0x000fe20000000000 */
[----:B------:R-:W-:Y:S01]  /*21c0*/  UMOV UR15, 0xc0000010 ;  /* 0xc0000010000f7882 */ /* 0x000fe20000000000 */
[----:B------:R-:W-:-:S06]  /*21d0*/  UIADD3 UR6, UR6, 0x1, URZ ;  /* 0x0000000106067890 */ /* 0x000fcc000fffe03f */
[----:B------:R-:W-:Y:S01]  /*21e0*/  QGMMA.64x128x32.F32.E5M2.E5M2 R24, gdesc[UR12], R24, UP0, gsb0 ;  /* 0x01e000000c1879f3 */ /* 0x000fe2000b803818 */
[----:B------:R-:W-:-:S04]  /*21f0*/  UISETP.NE.AND UP0, UPT, UR6, UR17, UPT ;  /* 0x000000110600728c */ /* 0x000fc8000bf05270 */
[----:B------:R-:W-:-:S06]  /*2200*/  USEL UR7, URZ, 0x1, UP0 ;  /* 0x000000013f077887 */ /* 0x000fcc0008000000 */
[----:B------:R-:W-:Y:S01]  /*2210*/  ISETP.NE.AND P0, PT, RZ, UR7, PT ;  /* 0x00000007ff007c0c */ /* 0x000fe2000bf05270 */
[----:B------:R-:W-:-:S12]  /*2220*/  WARPGROUP.DEPBAR.LE gsb0, 0x1 ;  /* 0x00008000000079c5 */ /* 0x000fd80000010100 */
[----:B------:R-:W-:Y:S05]  /*2230*/  @!P0 BRA `(.L_x_28) ;  /* 0x0000000400088947 */ /* 0x000fea0003800000 */
[----:B------:R-:W-:Y:S02]  /*2240*/  WARPGROUP.DEPBAR.LE gsb0, 0x0 ;  /* 0x00008000000079c5 */ /* 0x000fe40000010000 */
[----:B------:R-:W-:-:S01]  /*2250*/  FADD R143, R24, R143 ;  /* 0x0000008f188f7221 */ /* 0x000fc20000000000 */
[----:B------:R-:W-:Y:S01]  /*2260*/  FADD R138, R25, R138 ;  /* 0x0000008a198a7221 */ /* 0x000fe20000000000 */
        /* <DEDUP_REMOVED lines=62> */
[----:B------:R-:W-:-:S06]  /*2650*/  UMOV UR6, URZ ;  /* 0x0000003f00067c82 */ /* 0x000fcc0008000000 */
.L_x_28:
[----:B------:R-:W-:Y:S05]  /*2660*/  @!P1 BRA `(.L_x_29) ;  /* 0x0000000000049947 */ /* 0x000fea0003800000 */
[----:B------:R-:W-:Y:S01]  /*2670*/  BPT.TRAP 0x1 ;  /* 0x000000040000795c */ /* 0x000fe20000300000 */
.L_x_29:
[----:B------:R-:W-:-:S13]  /*2680*/  ISETP.NE.AND P0, PT, R6, RZ, PT ;  /* 0x000000ff0600720c */ /* 0x000fda0003f05270 */
[----:B01----:R-:W-:-:S05]  /*2690*/  @P0 LEA R140, R13, UR10, 0x3 ;  /* 0x0000000a0d8c0c11 */ /* 0x003fca000f8e18ff */
[----:B------:R-:W-:-:S05]  /*26a0*/  @P0 VIADD R140, R140, 0x18 ;  /* 0x000000188c8c0836 */ /* 0x000fca0000000000 */
[----:B------:R-:W-:-:S04]  /*26b0*/  @P0 PRMT R140, R5, 0x654, R140 ;  /* 0x00000654058c0816 */ /* 0x000fc8000000008c */
[----:B------:R0:W-:Y:S01]  /*26c0*/  @P0 SYNCS.ARRIVE.TRANS64.RED.A1T0 RZ, [R140+URZ], RZ ;  /* 0x000000ff8cff09a7 */ /* 0x0001e2000810043f */
[----:B------:R-:W-:-:S13]  /*26d0*/  ISETP.GT.U32.AND P0, PT, R4, 0x1, PT ;  /* 0x000000010400780c */ /* 0x000fda0003f04070 */
[----:B0-----:R-:W-:Y:S05]  /*26e0*/  @P0 BRA `(.L_x_30) ;  /* 0x0000000000040947 */ /* 0x001fea0003800000 */
[----:B------:R-:W-:Y:S01]  /*26f0*/  BPT.TRAP 0x1 ;  /* 0x000000040000795c */ /* 0x000fe20000300000 */
.L_x_30:
[----:B------:R-:W-:Y:S01]  /*2700*/  UIADD3 UR16, UR16, 0x1, URZ ;  /* 0x0000000110107890 */ /* 0x000fe2000fffe03f */
[C---:B------:R-:W-:Y:S01]  /*2710*/  ISETP.GT.AND P1, PT, R12.reuse, 0x1, PT ;  /* 0x000000010c00780c */ /* 0x040fe20003f24270 */
[----:B------:R-:W-:Y:S02]  /*2720*/  VIADD R13, R13, 0x1 ;  /* 0x000000010d0d7836 */ /* 0x000fe40000000000 */
[----:B------:R-:W-:Y:S01]  /*2730*/  UISETP.NE.AND UP0, UPT, UR16, 0x3, UPT ;  /* 0x000000031000788c */ /* 0x000fe2000bf05270 */
[----:B------:R-:W-:Y:S02]  /*2740*/  VIADD R12, R12, 0xffffffff ;  /* 0xffffffff0c0c7836 */ /* 0x000fe40000000000 */
[C---:B------:R-:W-:Y:S01]  /*2750*/  ISETP.NE.AND P0, PT, R13.reuse, 0x3, PT ;  /* 0x000000030d00780c */ /* 0x040fe20003f05270 */
[----:B------:R-:W-:Y:S02]  /*2760*/  USEL UR8, URZ, 0x1, UP0 ;  /* 0x000000013f087887 */ /* 0x000fe40008000000 */
[----:B------:R-:W-:Y:S01]  /*2770*/  USEL UR16, UR16, URZ, UP0 ;  /* 0x0000003f10107287 */ /* 0x000fe20008000000 */
[----:B------:R-:W-:-:S03]  /*2780*/  SEL R13, R13, RZ, P0 ;  /* 0x000000ff0d0d7207 */ /* 0x000fc60000000000 */
[----:B------:R-:W-:Y:S01]  /*2790*/  LOP3.LUT R144, R144, UR8, RZ, 0x3c, !PT ;  /* 0x0000000890907c12 */ /* 0x000fe2000f8e3cff */
[----:B------:R-:W-:Y:S01]  /*27a0*/  UMOV UR8, 0x1 ;  /* 0x0000000100087882 */ /* 0x000fe20000000000 */
[----:B------:R-:W-:Y:S06]  /*27b0*/  @P1 BRA `(.L_x_31) ;  /* 0xfffffff800181947 */ /* 0x000fec000383ffff */
.L_x_23:
[----:B------:R-:W-:Y:S01]  /*27c0*/  UISETP.NE.AND UP0, UPT, UR6, URZ, UPT ;  /* 0x0000003f0600728c */ /* 0x000fe2000bf05270 */
[----:B01----:R-:W0:Y:S03]  /*27d0*/  LDC R12, c[0x0][0x28c] ;  /* 0x0000a300ff0c7b82 */ /* 0x003e260000000800 */
[----:B------:R-:W-:-:S06]  /*27e0*/  USEL UR6, URZ, 0x1, !UP0 ;  /* 0x000000013f067887 */ /* 0x000fcc000c000000 */
[----:B------:R-:W-:Y:S02]  /*27f0*/  ISETP.NE.AND P0, PT, RZ, UR6, PT ;  /* 0x00000006ff007c0c */ /* 0x000fe4000bf05270 */
[----:B0-----:R-:W-:-:S11]  /*2800*/  ISETP.GE.AND P1, PT, R12, 0x1, PT ;  /* 0x000000010c00780c */ /* 0x001fd60003f26270 */
[----:B------:R-:W-:Y:S05]  /*2810*/  @!P0 BRA `(.L_x_32) ;  /* 0x0000000400048947 */ /* 0x000fea0003800000 */
[----:B------:R-:W-:Y:S02]  /*2820*/  WARPGROUP.DEPBAR.LE gsb0, 0x0 ;  /* 0x00008000000079c5 */ /* 0x000fe40000010000 */
[----:B------:R-:W-:Y:S01]  /*2830*/  FADD R143, R24, R143 ;  /* 0x0000008f188f7221 */ /* 0x000fe20000000000 */
        /* <DEDUP_REMOVED lines=62> */
[----:B------:R-:W-:-:S07]  /*2c20*/  FADD R16, R16, R87 ;  /* 0x0000005710107221 */ /* 0x000fce0000000000 */
.L_x_32:
[----:B------:R-:W-:Y:S02]  /*2c30*/  WARPGROUP.DEPBAR.LE gsb0, 0x0 ;  /* 0x00008000000079c5 */ /* 0x000fe40000010000 */
[----:B------:R-:W-:Y:S05]  /*2c40*/  @!P1 BRA `(.L_x_33) ;  /* 0x0000000000549947 */ /* 0x000fea0003800000 */
[----:B------:R-:W-:-:S13]  /*2c50*/  ISETP.NE.AND P0, PT, R142, 0x3, PT ;  /* 0x000000038e00780c */ /* 0x000fda0003f05270 */
[----:B------:R-:W-:Y:S05]  /*2c60*/  @!P0 BRA `(.L_x_34) ;  /* 0x0000000000048947 */ /* 0x000fea0003800000 */
[----:B------:R-:W-:Y:S01]  /*2c70*/  BPT.TRAP 0x1 ;  /* 0x000000040000795c */ /* 0x000fe20000300000 */
.L_x_34:
[----:B------:R-:W-:Y:S01]  /*2c80*/  ISETP.NE.AND P0, PT, R6, RZ, PT ;  /* 0x000000ff0600720c */ /* 0x000fe20003f05270 */
[----:B------:R-:W-:Y:S01]  /*2c90*/  BSSY B0, `(.L_x_35) ;  /* 0x000000e000007945 */ /* 0x000fe20003800000 */
[----:B------:R-:W-:-:S11]  /*2ca0*/  ISETP.GT.U32.AND P1, PT, R4, 0x1, PT ;  /* 0x000000010400780c */ /* 0x000fd60003f24070 */
[----:B------:R-:W-:Y:S05]  /*2cb0*/  @!P0 BRA `(.L_x_36) ;  /* 0x00000000002c8947 */ /* 0x000fea0003800000 */
[----:B------:R-:W-:-:S04]  /*2cc0*/  UISETP.LT.AND UP0, UPT, UR9, 0x1, UPT ;  /* 0x000000010900788c */ /* 0x000fc8000bf01270 */
[----:B------:R-:W-:-:S04]  /*2cd0*/  USEL UR8, UR9, 0x1, UP0 ;  /* 0x0000000109087887 */ /* 0x000fc80008000000 */
[----:B------:R-:W-:-:S04]  /*2ce0*/  UIADD3 UR8, UR5, UR9, -UR8 ;  /* 0x0000000905087290 */ /* 0x000fc8000fffe808 */
[----:B------:R-:W-:-:S04]  /*2cf0*/  UIMAD.WIDE.U32 UR6, UR8, -0x55555555, URZ ;  /* 0xaaaaaaab080678a5 */ /* 0x000fc8000f8e003f */
[----:B------:R-:W-:-:S04]  /*2d00*/  USHF.R.U32.HI UR6, URZ, 0x1, UR7 ;  /* 0x000000013f067899 */ /* 0x000fc80008011607 */
[----:B------:R-:W-:-:S04]  /*2d10*/  UIMAD UR8, UR6, -0x3, UR8 ;  /* 0xfffffffd060878a4 */ /* 0x000fc8000f8e0208 */
[----:B------:R-:W-:-:S04]  /*2d20*/  ULEA UR8, UR8, UR10, 0x3 ;  /* 0x0000000a08087291 */ /* 0x000fc8000f8e183f */
[----:B------:R-:W-:-:S06]  /*2d30*/  UIADD3 UR8, UR8, 0x18, URZ ;  /* 0x0000001808087890 */ /* 0x000fcc000fffe03f */
[----:B------:R-:W-:-:S05]  /*2d40*/  IMAD.U32 R12, RZ, RZ, UR8 ;  /* 0x00000008ff0c7e24 */ /* 0x000fca000f8e00ff */
[----:B------:R-:W-:-:S04]  /*2d50*/  PRMT R12, R5, 0x654, R12 ;  /* 0x00000654050c7816 */ /* 0x000fc8000000000c */
[----:B------:R0:W-:Y:S03]  /*2d60*/  SYNCS.ARRIVE.TRANS64.RED.A1T0 RZ, [R12+URZ], RZ ;  /* 0x000000ff0cff79a7 */ /* 0x0001e6000810043f */
.L_x_36:
[----:B------:R-:W-:Y:S05]  /*2d70*/  BSYNC B0 ;  /* 0x0000000000007941 */ /* 0x000fea0003800000 */
.L_x_35:
[----:B------:R-:W-:Y:S05]  /*2d80*/  @P1 BRA `(.L_x_33) ;  /* 0x0000000000041947 */ /* 0x000fea0003800000 */
[----:B------:R-:W-:Y:S01]  /*2d90*/  BPT.TRAP 0x1 ;  /* 0x000000040000795c */ /* 0x000fe20000300000 */
.L_x_33:
[----:B------:R-:W1:Y:S01]  /*2da0*/  LDC R26, c[0x0][0x288] ;  /* 0x0000a200ff1a7b82 */ /* 0x000e620000000800 */
[--C-:B0-----:R-:W-:Y:S01]  /*2db0*/  SHF.R.U32.HI R12, RZ, 0x2, R0.reuse ;  /* 0x00000002ff0c7819 */ /* 0x101fe20000011600 */
[----:B------:R-:W-:Y:S01]  /*2dc0*/  IMAD.SHL.U32 R29, R11, 0x80, RZ ;  /* 0x000000800b1d7824 */ /* 0x000fe200078e00ff */
[----:B------:R-:W-:Y:S01]  /*2dd0*/  SHF.R.U32.HI R25, RZ, 0x7, R0 ;  /* 0x00000007ff197819 */ /* 0x000fe20000011600 */
[----:B------:R-:W-:Y:S01]  /*2de0*/  UIADD3 UR5, UR9, UR5, URZ ;  /* 0x0000000509057290 */ /* 0x000fe2000fffe03f */
[----:B------:R-:W-:Y:S01]  /*2df0*/  LOP3.LUT R13, R12, 0x7, RZ, 0xc0, !PT ;  /* 0x000000070c0d7812 */ /* 0x000fe200078ec0ff */
[----:B------:R-:W-:Y:S01]  /*2e00*/  IMAD.SHL.U32 R31, R10, 0x80, RZ ;  /* 0x000000800a1f7824 */ /* 0x000fe200078e00ff */
[----:B------:R-:W-:Y:S01]  /*2e10*/  LOP3.LUT R12, R25, 0x1, RZ, 0xc0, !PT ;  /* 0x00000001190c7812 */ /* 0x000fe200078ec0ff */
[----:B------:R-:W-:Y:S01]  /*2e20*/  UISETP.GT.U32.AND UP0, UPT, UR5, 0x2, UPT ;  /* 0x000000020500788c */ /* 0x000fe2000bf04070 */
[----:B------:R-:W-:Y:S01]  /*2e30*/  LOP3.LUT R24, R0, 0x60, RZ, 0xc0, !PT ;  /* 0x0000006000187812 */ /* 0x000fe200078ec0ff */
[----:B------:R-:W-:Y:S01]  /*2e40*/  ULDC UR12, c[0x0][0x284] ;  /* 0x0000a100000c7ab9 */ /* 0x000fe20000000800 */
[----:B------:R-:W-:Y:S01]  /*2e50*/  UISETP.GE.U32.AND UP1, UPT, UR9, 0x3, UPT ;  /* 0x000000030900788c */ /* 0x000fe2000bf26070 */
[----:B------:R-:W-:Y:S01]  /*2e60*/  IMAD.SHL.U32 R30, R12, 0x40, RZ ;  /* 0x000000400c1e7824 */ /* 0x000fe200078e00ff */
[----:B------:R-:W-:Y:S01]  /*2e70*/  SHF.R.U32.HI R28, RZ, 0x1, R24 ;  /* 0x00000001ff1c7819 */ /* 0x000fe20000011618 */
[----:B------:R-:W-:Y:S01]  /*2e80*/  UISETP.LT.U32.AND UP0, UPT, UR9, 0x3, UP0 ;  /* 0x000000030900788c */ /* 0x000fe20008701070 */
[----:B------:R-:W-:Y:S01]  /*2e90*/  LOP3.LUT R24, R0, 0x3, RZ, 0xc0, !PT ;  /* 0x0000000300187812 */ /* 0x000fe200078ec0ff */
[----:B------:R-:W-:Y:S01]  /*2ea0*/  UIMAD.WIDE.U32 UR6, UR5, -0x55555555, URZ ;  /* 0xaaaaaaab050678a5 */ /* 0x000fe2000f8e003f */
[--C-:B------:R-:W-:Y:S01]  /*2eb0*/  IADD3 R25, RZ, -R28, -R13.reuse ;  /* 0x8000001cff197210 */ /* 0x100fe20007ffe80d */
[----:B------:R-:W-:Y:S01]  /*2ec0*/  USEL UR8, URZ, 0x1, !UP0 ;  /* 0x000000013f087887 */ /* 0x000fe2000c000000 */
[----:B------:R-:W-:Y:S01]  /*2ed0*/  LOP3.LUT R13, R30, 0x40, R13, 0xe2, !PT ;  /* 0x000000401e0d7812 */ /* 0x000fe200078ee20d */
[----:B------:R-:W-:Y:S01]  /*2ee0*/  ULDC.64 UR10, c[0x0][0x5d0] ;  /* 0x00017400000a7ab9 */ /* 0x000fe20000000a00 */
[----:B------:R-:W-:Y:S01]  /*2ef0*/  SHF.R.S32.HI R34, RZ, 0x1f, R7 ;  /* 0x0000001fff227819 */ /* 0x000fe20000011407 */
[----:B------:R-:W-:Y:S01]  /*2f00*/  IMAD R12, R12, -0x40, R25 ;  /* 0xffffffc00c0c7824 */ /* 0x000fe200078e0219 */
[----:B------:R-:W-:Y:S01]  /*2f10*/  USHF.R.U32.HI UR6, URZ, 0x1, UR7 ;  /* 0x000000013f067899 */ /* 0x000fe20008011607 */
[----:B-1----:R-:W-:Y:S01]  /*2f20*/  IMAD R30, R24, -0x2, R26 ;  /* 0xfffffffe181e7824 */ /* 0x002fe200078e021a */
[----:B------:R-:W-:Y:S01]  /*2f30*/  ISETP.GE.AND P0, PT, R29, R26, PT ;  /* 0x0000001a1d00720c */ /* 0x000fe20003f06270 */
[----:B------:R-:W-:Y:S01]  /*2f40*/  IMAD.SHL.U32 R24, R0, 0x2, RZ ;  /* 0x0000000200187824 */ /* 0x000fe200078e00ff */
[----:B------:R-:W-:Y:S01]  /*2f50*/  ULOP3.LUT UR4, UR4, UR8, URZ, 0x3c, !UPT ;  /* 0x0000000804047292 */ /* 0x000fe2000f8e3c3f */
[----:B------:R-:W-:Y:S01]  /*2f60*/  IMAD R32, R34, UR10, RZ ;  /* 0x0000000a22207c24 */ /* 0x000fe2000f8e02ff */
[----:B------:R-:W-:Y:S01]  /*2f70*/  ISETP.GE.OR P0, PT, R31, UR12, P0 ;  /* 0x0000000c1f007c0c */ /* 0x000fe20008706670 */
[----:B------:R-:W-:Y:S01]  /*2f80*/  IMAD.WIDE R26, R10, 0x80, RZ ;  /* 0x000000800a1a7825 */ /* 0x000fe200078e02ff */
[----:B------:R-:W-:Y:S01]  /*2f90*/  LOP3.LUT R24, R29, 0x6, R24, 0xf8, !PT ;  /* 0x000000061d187812 */ /* 0x000fe200078ef818 */
[----:B------:R-:W-:Y:S01]  /*2fa0*/  UIMAD UR5, UR6, -0x3, UR5 ;  /* 0xfffffffd060578a4 */ /* 0x000fe2000f8e0205 */
[----:B------:R-:W-:Y:S01]  /*2fb0*/  IADD3 R36, -R31, UR12, R12 ;  /* 0x0000000c1f247c10 */ /* 0x000fe2000fffe10c */
[----:B------:R-:W-:Y:S01]  /*2fc0*/  IMAD R33, R7, UR11, R32 ;  /* 0x0000000b07217c24 */ /* 0x000fe2000f8e0220 */
[----:B------:R-:W-:Y:S01]  /*2fd0*/  SHF.R.S32.HI R25, RZ, 0x1f, R24 ;  /* 0x0000001fff197819 */ /* 0x000fe20000011418 */
[----:B------:R-:W-:Y:S01]  /*2fe0*/  @UP1 ULOP3.LUT UR4, UR4, 0x1, UR6, 0x78, !UPT ;  /* 0x0000000104041892 */ /* 0x000fe2000f8e7806 */
[----:B------:R-:W-:Y:S01]  /*2ff0*/  LOP3.LUT R35, R26, R13, R28, 0xfe, !PT ;  /* 0x0000000d1a237212 */ /* 0x000fe200078efe1c */
[----:B------:R-:W-:-:S02]  /*3000*/  IMAD.IADD R29, R30, 0x1, -R29 ;  /* 0x000000011e1d7824 */ /* 0x000fc400078e0a1d */
[----:B------:R-:W-:-:S04]  /*3010*/  IMAD.WIDE.U32 R10, R7, UR10, R24 ;  /* 0x0000000a070a7c25 */ /* 0x000fc8000f8e0018 */
[----:B------:R-:W-:Y:S02]  /*3020*/  IMAD.IADD R11, R11, 0x1, R33 ;  /* 0x000000010b0b7824 */ /* 0x000fe400078e0221 */
[----:B------:R-:W-:Y:S01]  /*3030*/  IMAD.MOV.U32 R28, RZ, RZ, -0x1 ;  /* 0xffffffffff1c7424 */ /* 0x000fe200078e00ff */
[----:B------:R-:W-:Y:S06]  /*3040*/  @P0 BRA `(.L_x_37) ;  /* 0x0000004400a40947 */ /* 0x000fec0003800000 */
[----:B------:R-:W0:Y:S01]  /*3050*/  LDC.64 R32, c[0x0][0x5c8] ;  /* 0x00017200ff207b82 */ /* 0x000e220000000a00 */
[----:B------:R-:W-:Y:S01]  /*3060*/  ULDC.64 UR6, c[0x0][0x5c0] ;  /* 0x0001700000067ab9 */ /* 0x000fe20000000a00 */
[----:B------:R-:W-:Y:S01]  /*3070*/  BSSY B0, `(.L_x_37) ;  /* 0x0000466000007945 */ /* 0x000fe20003800000 */
[-C--:B0-----:R-:W-:Y:S02]  /*3080*/  IMAD R12, R27, R32.reuse, RZ ;  /* 0x000000201b0c7224 */ /* 0x081fe400078e02ff */
[----:B------:R-:W-:-:S04]  /*3090*/  IMAD.WIDE.U32 R10, R35, R32, R10 ;  /* 0x00000020230a7225 */ /* 0x000fc800078e000a */
[----:B------:R-:W-:Y:S01]  /*30a0*/  IMAD R31, R35, R33, R12 ;  /* 0x00000021231f7224 */ /* 0x000fe200078e020c */
[----:B------:R-:W-:Y:S02]  /*30b0*/  LEA R13, P0, R32, R10, 0x3 ;  /* 0x0000000a200d7211 */ /* 0x000fe400078018ff */
[----:B------:R-:W-:Y:S01]  /*30c0*/  IADD3 R12, P1, R10, UR6, RZ ;  /* 0x000000060a0c7c10 */ /* 0x000fe2000ff3e0ff */
[----:B------:R-:W-:Y:S01]  /*30d0*/  IMAD.IADD R31, R11, 0x1, R31 ;  /* 0x000000010b1f7824 */ /* 0x000fe200078e021f */
[----:B------:R-:W-:-:S04]  /*30e0*/  IADD3 R10, P3, R13, UR6, RZ ;  /* 0x000000060d0a7c10 */ /* 0x000fc8000ff7e0ff */
[----:B------:R-:W-:Y:S02]  /*30f0*/  LEA.HI.X R11, R32, R31, R33, 0x3, P0 ;  /* 0x0000001f200b7211 */ /* 0x000fe400000f1c21 */
[----:B---3-5:R-:W-:Y:S02]  /*3100*/  FSETP.NEU.AND P0, PT, R9, RZ, PT ;  /* 0x000000ff0900720b */ /* 0x028fe40003f0d000 */
[----:B------:R-:W-:Y:S02]  /*3110*/  IADD3.X R13, R31, UR7, RZ, P1, !PT ;  /* 0x000000071f0d7c10 */ /* 0x000fe40008ffe4ff */
[----:B------:R-:W-:-:S09]  /*3120*/  IADD3.X R11, R11, UR7, RZ, P3, !PT ;  /* 0x000000070b0b7c10 */ /* 0x000fd20009ffe4ff */
[----:B------:R-:W-:Y:S05]  /*3130*/  @!P0 BRA `(.L_x_38) ;  /* 0x00000034005c8947 */ /* 0x000fea0003800000 */
[----:B------:R-:W-:Y:S01]  /*3140*/  ULDC.64 UR6, c[0x0][0x5b8] ;  /* 0x00016e0000067ab9 */ /* 0x000fe20000000a00 */
[----:B------:R-:W-:Y:S01]  /*3150*/  ISETP.GE.AND P0, PT, R36, 0x1, PT ;  /* 0x000000012400780c */ /* 0x000fe20003f06270 */
[----:B------:R-:W-:Y:S01]  /*3160*/  IMAD R32, R34, UR6, RZ ;  /* 0x0000000622207c24 */ /* 0x000fe2000f8e02ff */
[----:B------:R-:W-:Y:S01]  /*3170*/  ULDC.64 UR10, c[0x0][0x5a8] ;  /* 0x00016a00000a7ab9 */ /* 0x000fe20000000a00 */
[----:B------:R-:W-:Y:S01]  /*3180*/  IMAD.WIDE.U32 R30, R7, UR6, R24 ;  /* 0x00000006071e7c25 */ /* 0x000fe2000f8e0018 */
[----:B------:R-:W-:Y:S01]  /*3190*/  ISETP.LT.OR P4, PT, R29, 0x1, !P0 ;  /* 0x000000011d00780c */ /* 0x000fe20004781670 */
[----:B------:R-:W-:Y:S02]  /*31a0*/  BSSY B1, `(.L_x_39) ;  /* 0x000000c000017945 */ /* 0x000fe40003800000 */
[----:B------:R-:W-:Y:S01]  /*31b0*/  IMAD R7, R7, UR7, R32 ;  /* 0x0000000707077c24 */ /* 0x000fe2000f8e0220 */
[----:B------:R-:W-:-:S03]  /*31c0*/  ULDC.64 UR6, c[0x0][0x5b0] ;  /* 0x00016c0000067ab9 */ /* 0x000fc60000000a00 */
[----:B------:R-:W-:Y:S02]  /*31d0*/  IMAD.IADD R31, R31, 0x1, R7 ;  /* 0x000000011f1f7824 */ /* 0x000fe400078e0207 */
[----:B------:R-:W-:Y:S02]  /*31e0*/  IMAD R7, R27, UR6, RZ ;  /* 0x000000061b077c24 */ /* 0x000fe4000f8e02ff */
[----:B------:R-:W-:-:S04]  /*31f0*/  IMAD.WIDE.U32 R24, R35, UR6, R30 ;  /* 0x0000000623187c25 */ /* 0x000fc8000f8e001e */
[----:B------:R-:W-:Y:S01]  /*3200*/  IMAD R7, R35, UR7, R7 ;  /* 0x0000000723077c24 */ /* 0x000fe2000f8e0207 */
[----:B------:R-:W-:-:S04]  /*3210*/  IADD3 R24, P1, R24, UR10, RZ ;  /* 0x0000000a18187c10 */ /* 0x000fc8000ff3e0ff */
[--C-:B------:R-:W-:Y:S02]  /*3220*/  IADD3.X R25, R25, UR11, R7.reuse, P1, !PT ;  /* 0x0000000b19197c10 */ /* 0x100fe40008ffe407 */
[----:B------:R-:W-:Y:S01]  /*3230*/  PRMT R7, RZ, 0x7610, R7 ;  /* 0x00007610ff077816 */ /* 0x000fe20000000007 */
[----:B------:R-:W-:Y:S06]  /*3240*/  @P4 BRA `(.L_x_40) ;  /* 0x0000000000044947 */ /* 0x000fec0003800000 */
[----:B------:R0:W5:Y:S02]  /*3250*/  LDG.E.U8 R7, desc[UR18][R24.64] ;  /* 0x0000001218077981 */ /* 0x000164000c1e1100 */
.L_x_40:
[----:B------:R-:W-:Y:S05]  /*3260*/  BSYNC B1 ;  /* 0x0000000000017941 */ /* 0x000fea0003800000 */
.L_x_39:
[----:B-----5:R-:W-:Y:S01]  /*3270*/  LOP3.LUT R7, R7, 0xff, RZ, 0xc0, !PT ;  /* 0x000000ff07077812 */ /* 0x020fe200078ec0ff */
[----:B------:R-:W-:Y:S01]  /*3280*/  BSSY B1, `(.L_x_41) ;  /* 0x000000b000017945 */ /* 0x000fe20003800000 */
[----:B------:R-:W-:Y:S02]  /*3290*/  ISETP.LT.OR P3, PT, R29, 0x2, !P0 ;  /* 0x000000021d00780c */ /* 0x000fe40004761670 */
[----:B------:R-:W-:-:S05]  /*32a0*/  F2FP.F16.E5M2.UNPACK_B R7, R7 ;  /* 0x00000007ff07723e */ /* 0x000fca00020004ff */
[----:B------:R-:W-:Y:S01]  /*32b0*/  HADD2.F32 R32, -RZ, R7.H0_H0 ;  /* 0x20000007ff207230 */ /* 0x000fe20000004100 */
[----:B------:R-:W-:-:S04]  /*32c0*/  PRMT R7, RZ, 0x7610, R7 ;  /* 0x00007610ff077816 */ /* 0x000fc80000000007 */
[----:B------:R-:W-:-:S04]  /*32d0*/  FMUL R32, R32, R9 ;  /* 0x0000000920207220 */ /* 0x000fc80000400000 */
[----:B--2---:R-:W-:-:S05]  /*32e0*/  FFMA R32, R143, R8, R32 ;  /* 0x000000088f207223 */ /* 0x004fca0000000020 */
[----:B------:R-:W-:-:S05]  /*32f0*/  F2FP.SATFINITE.E5M2.F32.PACK_AB_MERGE_C R33, RZ, R32, RZ ;  /* 0x00000020ff21723e */ /* 0x000fca00048060ff */
[----:B------:R1:W-:Y:S01]  /*3300*/  @!P4 STG.E.U8 desc[UR18][R12.64], R33 ;  /* 0x000000210c00c986 */ /* 0x0003e2000c101112 */
[----:B------:R-:W-:Y:S05]  /*3310*/  @P3 BRA `(.L_x_42) ;  /* 0x0000000000043947 */ /* 0x000fea0003800000 */
[----:B------:R2:W5:Y:S02]  /*3320*/  LDG.E.U8 R7, desc[UR18][R24.64+0x1] ;  /* 0x0000011218077981 */ /* 0x000564000c1e1100 */
.L_x_42:
[----:B------:R-:W-:Y:S05]  /*3330*/  BSYNC B1 ;  /* 0x0000000000017941 */ /* 0x000fea0003800000 */
.L_x_41:
[----:B-----5:R-:W-:Y:S01]  /*3340*/  LOP3.LUT R7, R7, 0xff, RZ, 0xc0, !PT ;  /* 0x000000ff07077812 */ /* 0x020fe200078ec0ff */
[----:B------:R-:W-:Y:S01]  /*3350*/  BSSY B1, `(.L_x_43) ;  /* 0x0000013000017945 */ /* 0x000fe20003800000 */
[----:B-1----:R-:W-:Y:S02]  /*3360*/  IADD3 R33, P1, R35, 0x8, RZ ;  /* 0x0000000823217810 */ /* 0x002fe40007f3e0ff */
[----:B------:R-:W-:-:S03]  /*3370*/  F2FP.F16.E5M2.UNPACK_B R7, R7 ;  /* 0x00000007ff07723e */ /* 0x000fc600020004ff */
[----:B------:R-:W-:Y:S01]  /*3380*/  IMAD.X R27, RZ, RZ, R27, P1 ;  /* 0x000000ffff1b7224 */ /* 0x000fe200008e061b */
[----:B------:R-:W-:Y:S01]  /*3390*/  ISETP.GE.AND P1, PT, R36, 0x9, PT ;  /* 0x000000092400780c */ /* 0x000fe20003f26270 */
[----:B------:R-:W-:Y:S02]  /*33a0*/  HADD2.F32 R26, -RZ, R7.H0_H0 ;  /* 0x20000007ff1a7230 */ /* 0x000fe40000004100 */
[----:B------:R-:W-:Y:S01]  /*33b0*/  IMAD.WIDE.U32 R30, R33, UR6, R30 ;  /* 0x00000006211e7c25 */ /* 0x000fe2000f8e001e */
[----:B------:R-:W-:-:S03]  /*33c0*/  ISETP.LT.OR P5, PT, R29, 0x1, !P1 ;  /* 0x000000011d00780c */ /* 0x000fc60004fa1670 */
[----:B------:R-:W-:Y:S01]  /*33d0*/  FMUL R7, R26, R9 ;  /* 0x000000091a077220 */ /* 0x000fe20000400000 */
[----:B------:R-:W-:-:S03]  /*33e0*/  IMAD R26, R27, UR6, RZ ;  /* 0x000000061b1a7c24 */ /* 0x000fc6000f8e02ff */
[----:B------:R-:W-:Y:S01]  /*33f0*/  FFMA R7, R138, R8, R7 ;  /* 0x000000088a077223 */ /* 0x000fe20000000007 */
[----:B------:R-:W-:Y:S01]  /*3400*/  IMAD R33, R33, UR7, R26 ;  /* 0x0000000721217c24 */ /* 0x000fe2000f8e021a */
[----:B------:R-:W-:-:S03]  /*3410*/  IADD3 R26, P4, R30, UR10, RZ ;  /* 0x0000000a1e1a7c10 */ /* 0x000fc6000ff9e0ff */
[----:B------:R-:W-:Y:S02]  /*3420*/  F2FP.SATFINITE.E5M2.F32.PACK_AB_MERGE_C R35, RZ, R7, RZ ;  /* 0x00000007ff23723e */ /* 0x000fe400048060ff */
[----:B------:R-:W-:Y:S02]  /*3430*/  IADD3.X R27, R31, UR11, R33, P4, !PT ;  /* 0x0000000b1f1b7c10 */ /* 0x000fe4000a7fe421 */
[----:B------:R-:W-:Y:S01]  /*3440*/  PRMT R7, RZ, 0x7610, R7 ;  /* 0x00007610ff077816 */ /* 0x000fe20000000007 */
[----:B------:R1:W-:Y:S01]  /*3450*/  @!P3 STG.E.U8 desc[UR18][R12.64+0x1], R35 ;  /* 0x000001230c00b986 */ /* 0x0003e2000c101112 */
[----:B------:R-:W-:Y:S05]  /*3460*/  @P5 BRA `(.L_x_44) ;  /* 0x0000000000045947 */ /* 0x000fea0003800000 */
[----:B------:R3:W5:Y:S02]  /*3470*/  LDG.E.U8 R7, desc[UR18][R26.64] ;  /* 0x000000121a077981 */ /* 0x000764000c1e1100 */
.L_x_44:
[----:B------:R-:W-:Y:S05]  /*3480*/  BSYNC B1 ;  /* 0x0000000000017941 */ /* 0x000fea0003800000 */
.L_x_43:
[----:B-----5:R-:W-:Y:S01]  /*3490*/  LOP3.LUT R7, R7, 0xff, RZ, 0xc0, !PT ;  /* 0x000000ff07077812 */ /* 0x020fe200078ec0ff */
[----:B------:R-:W-:Y:S01]  /*34a0*/  BSSY B1, `(.L_x_45) ;  /* 0x000000b000017945 */ /* 0x000fe20003800000 */
[----:B------:R-:W-:Y:S02]  /*34b0*/  ISETP.LT.OR P3, PT, R29, 0x2, !P1 ;  /* 0x000000021d00780c */ /* 0x000fe40004f61670 */
[----:B------:R-:W-:-:S05]  /*34c0*/  F2FP.F16.E5M2.UNPACK_B R7, R7 ;  /* 0x00000007ff07723e */ /* 0x000fca00020004ff */
[----:B------:R-:W-:Y:S01]  /*34d0*/  HADD2.F32 R30, -RZ, R7.H0_H0 ;  /* 0x20000007ff1e7230 */ /* 0x000fe20000004100 */
[----:B------:R-:W-:-:S04]  /*34e0*/  PRMT R7, RZ, 0x7610, R7 ;  /* 0x00007610ff077816 */ /* 0x000fc80000000007 */
[----:B------:R-:W-:-:S04]  /*34f0*/  FMUL R30, R30, R9 ;  /* 0x000000091e1e7220 */ /* 0x000fc80000400000 */
[----:B------:R-:W-:-:S05]  /*3500*/  FFMA R30, R141, R8, R30 ;  /* 0x000000088d1e7223 */ /* 0x000fca000000001e */
[----:B------:R-:W-:-:S05]  /*3510*/  F2FP.SATFINITE.E5M2.F32.PACK_AB_MERGE_C R31, RZ, R30, RZ ;  /* 0x0000001eff1f723e */ /* 0x000fca00048060ff */
[----:B------:R4:W-:Y:S01]  /*3520*/  @!P5 STG.E.U8 desc[UR18][R10.64], R31 ;  /* 0x0000001f0a00d986 */ /* 0x0009e2000c101112 */
[----:B------:R-:W-:Y:S05]  /*3530*/  @P3 BRA `(.L_x_46) ;  /* 0x0000000000043947 */ /* 0x000fea0003800000 */
[----:B------:R0:W5:Y:S02]  /*3540*/  LDG.E.U8 R7, desc[UR18][R26.64+0x1] ;  /* 0x000001121a077981 */ /* 0x000164000c1e1100 */
.L_x_46:
[----:B------:R-:W-:Y:S05]  /*3550*/  BSYNC B1 ;  /* 0x0000000000017941 */ /* 0x000fea0003800000 */
.L_x_45:
[----:B-----5:R-:W-:Y:S01]  /*3560*/  LOP3.LUT R7, R7, 0xff, RZ, 0xc0, !PT ;  /* 0x000000ff07077812 */ /* 0x020fe200078ec0ff */
[----:B------:R-:W-:Y:S01]  /*3570*/  BSSY B1, `(.L_x_47) ;  /* 0x000000b000017945 */ /* 0x000fe20003800000 */
[----:B------:R-:W-:Y:S02]  /*3580*/  ISETP.LT.OR P4, PT, R29, 0x9, !P0 ;  /* 0x000000091d00780c */ /* 0x000fe40004781670 */
[----:B------:R-:W-:-:S05]  /*3590*/  F2FP.F16.E5M2.UNPACK_B R7, R7 ;  /* 0x00000007ff07723e */ /* 0x000fca00020004ff */
[----:B------:R-:W-:-:S05]  /*35a0*/  HADD2.F32 R30, -RZ, R7.H0_H0 ;  /* 0x20000007ff1e7230 */ /* 0x000fca0000004100 */
[----:B------:R-:W-:-:S04]  /*35b0*/  FMUL R7, R30, R9 ;  /* 0x000000091e077220 */ /* 0x000fc80000400000 */
[----:B------:R-:W-:-:S05]  /*35c0*/  FFMA R7, R136, R8, R7 ;  /* 0x0000000888077223 */ /* 0x000fca0000000007 */
[----:B----4-:R-:W-:Y:S02]  /*35d0*/  F2FP.SATFINITE.E5M2.F32.PACK_AB_MERGE_C R31, RZ, R7, RZ ;  /* 0x00000007ff1f723e */ /* 0x010fe400048060ff */
[----:B------:R-:W-:-:S03]  /*35e0*/  PRMT R7, RZ, 0x7610, R7 ;  /* 0x00007610ff077816 */ /* 0x000fc60000000007 */
[----:B------:R4:W-:Y:S01]  /*35f0*/  @!P3 STG.E.U8 desc[UR18][R10.64+0x1], R31 ;  /* 0x0000011f0a00b986 */ /* 0x0009e2000c101112 */
[----:B------:R-:W-:Y:S05]  /*3600*/  @P4 BRA `(.L_x_48) ;  /* 0x0000000000044947 */ /* 0x000fea0003800000 */
[----:B------:R0:W5:Y:S02]  /*3610*/  LDG.E.U8 R7, desc[UR18][R24.64+0x8] ;  /* 0x0000081218077981 */ /* 0x000164000c1e1100 */
.L_x_48:
[----:B------:R-:W-:Y:S05]  /*3620*/  BSYNC B1 ;  /* 0x0000000000017941 */ /* 0x000fea0003800000 */
.L_x_47:
        /* <DEDUP_REMOVED lines=8> */
[----:B----4-:R-:W-:-:S05]  /*36b0*/  F2FP.SATFINITE.E5M2.F32.PACK_AB_MERGE_C R31, RZ, R30, RZ ;  /* 0x0000001eff1f723e */ /* 0x010fca00048060ff */
[----:B------:R4:W-:Y:S01]  /*36c0*/  @!P4 STG.E.U8 desc[UR18][R12.64+0x8], R31 ;  /* 0x0000081f0c00c986 */ /* 0x0009e2000c101112 */
[----:B------:R-:W-:Y:S05]  /*36d0*/  @P3 BRA `(.L_x_50) ;  /* 0x0000000000043947 */ /* 0x000fea0003800000 */
[----:B------:R0:W5:Y:S02]  /*36e0*/  LDG.E.U8 R7, desc[UR18][R24.64+0x9] ;  /* 0x0000091218077981 */ /* 0x000164000c1e1100 */
.L_x_50:
[----:B------:R-:W-:Y:S05]  /*36f0*/  BSYNC B1 ;  /* 0x0000000000017941 */ /* 0x000fea0003800000 */
.L_x_49:
        /* <DEDUP_REMOVED lines=12> */
.L_x_52:
[----:B------:R-:W-:Y:S05]  /*37c0*/  BSYNC B1 ;  /* 0x0000000000017941 */ /* 0x000fea0003800000 */
.L_x_51:
        /* <DEDUP_REMOVED lines=12> */
.L_x_54:
[----:B------:R-:W-:Y:S05]  /*3890*/  BSYNC B1 ;  /* 0x0000000000017941 */ /* 0x000fea0003800000 */
.L_x_53:
        /* <DEDUP_REMOVED lines=12> */
.L_x_56:
[----:B------:R-:W-:Y:S05]  /*3960*/  BSYNC B1 ;  /* 0x0000000000017941 */ /* 0x000fea0003800000 */
.L_x_55:
        /* <DEDUP_REMOVED lines=12> */
.L_x_58:
[----:B------:R-:W-:Y:S05]  /*3a30*/  BSYNC B1 ;  /* 0x0000000000017941 */ /* 0x000fea0003800000 */
.L_x_57:
        /* <DEDUP_REMOVED lines=12> */
.L_x_60:
[----:B------:R-:W-:Y:S05]  /*3b00*/  BSYNC B1 ;  /* 0x0000000000017941 */ /* 0x000fea0003800000 */
.L_x_59:
        /* <DEDUP_REMOVED lines=12> */
.L_x_62:
[----:B------:R-:W-:Y:S05]  /*3bd0*/  BSYNC B1 ;  /* 0x0000000000017941 */ /* 0x000fea0003800000 */
.L_x_61:
        /* <DEDUP_REMOVED lines=12> */
.L_x_64:
[----:B------:R-:W-:Y:S05]  /*3ca0*/  BSYNC B1 ;  /* 0x0000000000017941 */ /* 0x000fea0003800000 */
.L_x_63:
        /* <DEDUP_REMOVED lines=12> */
.L_x_66:
[----:B------:R-:W-:Y:S05]  /*3d70*/  BSYNC B1 ;  /* 0x0000000000017941 */ /* 0x000fea0003800000 */
.L_x_65:
        /* <DEDUP_REMOVED lines=12> */
.L_x_68:
[----:B------:R-:W-:Y:S05]  /*3e40*/  BSYNC B1 ;  /* 0x0000000000017941 */ /* 0x000fea0003800000 */
.L_x_67:
        /* <DEDUP_REMOVED lines=12> */
.L_x_70:
[----:B------:R-:W-:Y:S05]  /*3f10*/  BSYNC B1 ;  /* 0x0000000000017941 */ /* 0x000fea0003800000 */
.L_x_69:
        /* <DEDUP_REMOVED lines=12> */
.L_x_72:
[----:B------:R-:W-:Y:S05]  /*3fe0*/  BSYNC B1 ;  /* 0x0000000000017941 */ /* 0x000fea0003800000 */
.L_x_71:
        /* <DEDUP_REMOVED lines=12> */
.L_x_74:
[----:B------:R-:W-:Y:S05]  /*40b0*/  BSYNC B1 ;  /* 0x0000000000017941 */ /* 0x000fea0003800000 */
.L_x_73:
        /* <DEDUP_REMOVED lines=12> */
.L_x_76:
[----:B------:R-:W-:Y:S05]  /*4180*/  BSYNC B1 ;  /* 0x0000000000017941 */ /* 0x000fea0003800000 */
.L_x_75:
        /* <DEDUP_REMOVED lines=12> */
.L_x_78:
[----:B------:R-:W-:Y:S05]  /*4250*/  BSYNC B1 ;  /* 0x0000000000017941 */ /* 0x000fea0003800000 */
.L_x_77:
        /* <DEDUP_REMOVED lines=12> */
.L_x_80:
[----:B------:R-:W-:Y:S05]  /*4320*/  BSYNC B1 ;  /* 0x0000000000017941 */ /* 0x000fea0003800000 */
.L_x_79:
        /* <DEDUP_REMOVED lines=12> */
.L_x_82:
[----:B------:R-:W-:Y:S05]  /*43f0*/  BSYNC B1 ;  /* 0x0000000000017941 */ /* 0x000fea0003800000 */
.L_x_81:
        /* <DEDUP_REMOVED lines=12> */
.L_x_84:
[----:B------:R-:W-:Y:S05]  /*44c0*/  BSYNC B1 ;  /* 0x0000000000017941 */ /* 0x000fea0003800000 */
.L_x_83:
        /* <DEDUP_REMOVED lines=12> */
.L_x_86:
[----:B------:R-:W-:Y:S05]  /*4590*/  BSYNC B1 ;  /* 0x0000000000017941 */ /* 0x000fea0003800000 */
.L_x_85:
        /* <DEDUP_REMOVED lines=12> */
.L_x_88:
[----:B------:R-:W-:Y:S05]  /*4660*/  BSYNC B1 ;  /* 0x0000000000017941 */ /* 0x000fea0003800000 */
.L_x_87:
        /* <DEDUP_REMOVED lines=12> */
.L_x_90:
[----:B------:R-:W-:Y:S05]  /*4730*/  BSYNC B1 ;  /* 0x0000000000017941 */ /* 0x000fea0003800000 */
.L_x_89:
        /* <DEDUP_REMOVED lines=12> */
.L_x_92:
[----:B------:R-:W-:Y:S05]  /*4800*/  BSYNC B1 ;  /* 0x0000000000017941 */ /* 0x000fea0003800000 */
.L_x_91:
        /* <DEDUP_REMOVED lines=12> */
.L_x_94:
[----:B------:R-:W-:Y:S05]  /*48d0*/  BSYNC B1 ;  /* 0x0000000000017941 */ /* 0x000fea0003800000 */
.L_x_93:
        /* <DEDUP_REMOVED lines=12> */
.L_x_96:
[----:B------:R-:W-:Y:S05]  /*49a0*/  BSYNC B1 ;  /* 0x0000000000017941 */ /* 0x000fea0003800000 */
.L_x_95:
        /* <DEDUP_REMOVED lines=12> */
.L_x_98:
[----:B------:R-:W-:Y:S05]  /*4a70*/  BSYNC B1 ;  /* 0x0000000000017941 */ /* 0x000fea0003800000 */
.L_x_97:
        /* <DEDUP_REMOVED lines=12> */
.L_x_100:
[----:B------:R-:W-:Y:S05]  /*4b40*/  BSYNC B1 ;  /* 0x0000000000017941 */ /* 0x000fea0003800000 */
.L_x_99:
        /* <DEDUP_REMOVED lines=12> */
.L_x_102:
[----:B------:R-:W-:Y:S05]  /*4c10*/  BSYNC B1 ;  /* 0x0000000000017941 */ /* 0x000fea0003800000 */
.L_x_101:
        /* <DEDUP_REMOVED lines=12> */
.L_x_104:
[----:B------:R-:W-:Y:S05]  /*4ce0*/  BSYNC B1 ;  /* 0x0000000000017941 */ /* 0x000fea0003800000 */
.L_x_103:
        /* <DEDUP_REMOVED lines=12> */
.L_x_106:
[----:B------:R-:W-:Y:S05]  /*4db0*/  BSYNC B1 ;  /* 0x0000000000017941 */ /* 0x000fea0003800000 */
.L_x_105:
        /* <DEDUP_REMOVED lines=12> */
.L_x_108:
[----:B------:R-:W-:Y:S05]  /*4e80*/  BSYNC B1 ;  /* 0x0000000000017941 */ /* 0x000fea0003800000 */
.L_x_107:
        /* <DEDUP_REMOVED lines=12> */
.L_x_110:
[----:B------:R-:W-:Y:S05]  /*4f50*/  BSYNC B1 ;  /* 0x0000000000017941 */ /* 0x000fea0003800000 */
.L_x_109:
        /* <DEDUP_REMOVED lines=12> */
.L_x_112:
[----:B------:R-:W-:Y:S05]  /*5020*/  BSYNC B1 ;  /* 0x0000000000017941 */ /* 0x000fea0003800000 */
.L_x_111:
        /* <DEDUP_REMOVED lines=12> */
.L_x_114:
[----:B------:R-:W-:Y:S05]  /*50f0*/  BSYNC B1 ;  /* 0x0000000000017941 */ /* 0x000fea0003800000 */
.L_x_113:
        /* <DEDUP_REMOVED lines=12> */
.L_x_116:
[----:B------:R-:W-:Y:S05]  /*51c0*/  BSYNC B1 ;  /* 0x0000000000017941 */ /* 0x000fea0003800000 */
.L_x_115:
        /* <DEDUP_REMOVED lines=12> */
.L_x_118:
[----:B------:R-:W-:Y:S05]  /*5290*/  BSYNC B1 ;  /* 0x0000000000017941 */ /* 0x000fea0003800000 */
.L_x_117:
        /* <DEDUP_REMOVED lines=12> */
.L_x_120:
[----:B------:R-:W-:Y:S05]  /*5360*/  BSYNC B1 ;  /* 0x0000000000017941 */ /* 0x000fea0003800000 */
.L_x_119:
        /* <DEDUP_REMOVED lines=12> */
.L_x_122:
[----:B------:R-:W-:Y:S05]  /*5430*/  BSYNC B1 ;  /* 0x0000000000017941 */ /* 0x000fea0003800000 */
.L_x_121:
        /* <DEDUP_REMOVED lines=12> */
.L_x_124:
[----:B------:R-:W-:Y:S05]  /*5500*/  BSYNC B1 ;  /* 0x0000000000017941 */ /* 0x000fea0003800000 */
.L_x_123:
        /* <DEDUP_REMOVED lines=12> */
.L_x_126:
[----:B------:R-:W-:Y:S05]  /*55d0*/  BSYNC B1 ;  /* 0x0000000000017941 */ /* 0x000fea0003800000 */
.L_x_125:
        /* <DEDUP_REMOVED lines=12> */
.L_x_128:
[----:B------:R-:W-:Y:S05]  /*56a0*/  BSYNC B1 ;  /* 0x0000000000017941 */ /* 0x000fea0003800000 */
.L_x_127:
        /* <DEDUP_REMOVED lines=12> */
.L_x_130:
[----:B------:R-:W-:Y:S05]  /*5770*/  BSYNC B1 ;  /* 0x0000000000017941 */ /* 0x000fea0003800000 */
.L_x_129:
        /* <DEDUP_REMOVED lines=12> */
.L_x_132:
[----:B------:R-:W-:Y:S05]  /*5840*/  BSYNC B1 ;  /* 0x0000000000017941 */ /* 0x000fea0003800000 */
.L_x_131:
        /* <DEDUP_REMOVED lines=12> */
.L_x_134:
[----:B------:R-:W-:Y:S05]  /*5910*/  BSYNC B1 ;  /* 0x0000000000017941 */ /* 0x000fea0003800000 */
.L_x_133:
        /* <DEDUP_REMOVED lines=12> */
.L_x_136:
[----:B------:R-:W-:Y:S05]  /*59e0*/  BSYNC B1 ;  /* 0x0000000000017941 */ /* 0x000fea0003800000 */
.L_x_135:
        /* <DEDUP_REMOVED lines=12> */
.L_x_138:
[----:B------:R-:W-:Y:S05]  /*5ab0*/  BSYNC B1 ;  /* 0x0000000000017941 */ /* 0x000fea0003800000 */
.L_x_137:
        /* <DEDUP_REMOVED lines=12> */
.L_x_140:
[----:B------:R-:W-:Y:S05]  /*5b80*/  BSYNC B1 ;  /* 0x0000000000017941 */ /* 0x000fea0003800000 */
.L_x_139:
        /* <DEDUP_REMOVED lines=12> */
.L_x_142:
[----:B------:R-:W-:Y:S05]  /*5c50*/  BSYNC B1 ;  /* 0x0000000000017941 */ /* 0x000fea0003800000 */
.L_x_141:
        /* <DEDUP_REMOVED lines=12> */
.L_x_144:
[----:B------:R-:W-:Y:S05]  /*5d20*/  BSYNC B1 ;  /* 0x0000000000017941 */ /* 0x000fea0003800000 */
.L_x_143:
        /* <DEDUP_REMOVED lines=12> */
.L_x_146:
[----:B------:R-:W-:Y:S05]  /*5df0*/  BSYNC B1 ;  /* 0x0000000000017941 */ /* 0x000fea0003800000 */
.L_x_145:
        /* <DEDUP_REMOVED lines=12> */
.L_x_148:
[----:B------:R-:W-:Y:S05]  /*5ec0*/  BSYNC B1 ;  /* 0x0000000000017941 */ /* 0x000fea0003800000 */
.L_x_147:
        /* <DEDUP_REMOVED lines=12> */
.L_x_150:
[----:B------:R-:W-:Y:S05]  /*5f90*/  BSYNC B1 ;  /* 0x0000000000017941 */ /* 0x000fea0003800000 */
.L_x_149:
        /* <DEDUP_REMOVED lines=12> */
.L_x_152:
[----:B------:R-:W-:Y:S05]  /*6060*/  BSYNC B1 ;  /* 0x0000000000017941 */ /* 0x000fea0003800000 */
.L_x_151:
        /* <DEDUP_REMOVED lines=12> */
.L_x_154:
[----:B------:R-:W-:Y:S05]  /*6130*/  BSYNC B1 ;  /* 0x0000000000017941 */ /* 0x000fea0003800000 */
.L_x_153:
        /* <DEDUP_REMOVED lines=12> */
.L_x_156:
[----:B------:R-:W-:Y:S05]  /*6200*/  BSYNC B1 ;  /* 0x0000000000017941 */ /* 0x000fea0003800000 */
.L_x_155:
        /* <DEDUP_REMOVED lines=8> */
[----:B0-----:R-:W-:-:S05]  /*6290*/  F2FP.SATFINITE.E5M2.F32.PACK_AB_MERGE_C R19, RZ, R20, RZ ;  /* 0x00000014ff13723e */ /* 0x001fca00048060ff */
[----:B------:R0:W-:Y:S01]  /*62a0*/  @!P4 STG.E.U8 desc[UR18][R10.64+0x70], R19 ;  /* 0x000070130a00c986 */ /* 0x0001e2000c101112 */
[----:B------:R-:W-:Y:S05]  /*62b0*/  @P3 BRA `(.L_x_158) ;  /* 0x0000000000043947 */ /* 0x000fea0003800000 */
[----:B------:R0:W5:Y:S02]  /*62c0*/  LDG.E.U8 R7, desc[UR18][R26.64+0x71] ;  /* 0x000071121a077981 */ /* 0x000164000c1e1100 */
.L_x_158:
[----:B------:R-:W-:Y:S05]  /*62d0*/  BSYNC B1 ;  /* 0x0000000000017941 */ /* 0x000fea0003800000 */
.L_x_157:
[----:B-----5:R-:W-:Y:S01]  /*62e0*/  LOP3.LUT R7, R7, 0xff, RZ, 0xc0, !PT ;  /* 0x000000ff07077812 */ /* 0x020fe200078ec0ff */
[----:B------:R-:W-:Y:S01]  /*62f0*/  BSSY B1, `(.L_x_159) ;  /* 0x000000b000017945 */ /* 0x000fe20003800000 */
[----:B------:R-:W-:Y:S02]  /*6300*/  ISETP.LT.OR P4, PT, R29, 0x79, !P0 ;  /* 0x000000791d00780c */ /* 0x000fe40004781670 */
[----:B------:R-:W-:-:S05]  /*6310*/  F2FP.F16.E5M2.UNPACK_B R7, R7 ;  /* 0x00000007ff07723e */ /* 0x000fca00020004ff */
[----:B------:R-:W-:-:S05]  /*6320*/  HADD2.F32 R20, -RZ, R7.H0_H0 ;  /* 0x20000007ff147230 */ /* 0x000fca0000004100 */
[----:B------:R-:W-:-:S04]  /*6330*/  FMUL R7, R20, R9 ;  /* 0x0000000914077220 */ /* 0x000fc80000400000 */
[----:B------:R-:W-:-:S05]  /*6340*/  FFMA R7, R18, R8, R7 ;  /* 0x0000000812077223 */ /* 0x000fca0000000007 */
[----:B0-----:R-:W-:Y:S02]  /*6350*/  F2FP.SATFINITE.E5M2.F32.PACK_AB_MERGE_C R19, RZ, R7, RZ ;  /* 0x00000007ff13723e */ /* 0x001fe400048060ff */
[----:B------:R-:W-:-:S03]  /*6360*/  PRMT R7, RZ, 0x7610, R7 ;  /* 0x00007610ff077816 */ /* 0x000fc60000000007 */
[----:B------:R0:W-:Y:S01]  /*6370*/  @!P3 STG.E.U8 desc[UR18][R10.64+0x71], R19 ;  /* 0x000071130a00b986 */ /* 0x0001e2000c101112 */
[----:B------:R-:W-:Y:S05]  /*6380*/  @P4 BRA `(.L_x_160) ;  /* 0x0000000000044947 */ /* 0x000fea0003800000 */
[----:B------:R0:W5:Y:S02]  /*6390*/  LDG.E.U8 R7, desc[UR18][R24.64+0x78] ;  /* 0x0000781218077981 */ /* 0x000164000c1e1100 */
.L_x_160:
[----:B------:R-:W-:Y:S05]  /*63a0*/  BSYNC B1 ;  /* 0x0000000000017941 */ /* 0x000fea0003800000 */
.L_x_159:
        /* <DEDUP_REMOVED lines=12> */
.L_x_162:
[----:B------:R-:W-:Y:S05]  /*6470*/  BSYNC B1 ;  /* 0x0000000000017941 */ /* 0x000fea0003800000 */
.L_x_161:
        /* <DEDUP_REMOVED lines=12> */
.L_x_164:
[----:B------:R-:W-:Y:S05]  /*6540*/  BSYNC B1 ;  /* 0x0000000000017941 */ /* 0x000fea0003800000 */
.L_x_163:
[----:B-----5:R-:W-:Y:S01]  /*6550*/  LOP3.LUT R7, R7, 0xff, RZ, 0xc0, !PT ;  /* 0x000000ff07077812 */ /* 0x020fe200078ec0ff */
[----:B------:R-:W-:Y:S01]  /*6560*/  BSSY B1, `(.L_x_165) ;  /* 0x000000b000017945 */ /* 0x000fe20003800000 */
[----:B------:R-:W-:Y:S02]  /*6570*/  ISETP.LT.OR P1, PT, R29, 0x7a, !P1 ;  /* 0x0000007a1d00780c */ /* 0x000fe40004f21670 */
[----:B------:R-:W-:-:S05]  /*6580*/  F2FP.F16.E5M2.UNPACK_B R7, R7 ;  /* 0x00000007ff07723e */ /* 0x000fca00020004ff */
[----:B01----:R-:W-:Y:S01]  /*6590*/  HADD2.F32 R12, -RZ, R7.H0_H0 ;  /* 0x20000007ff0c7230 */ /* 0x003fe20000004100 */
[----:B------:R-:W-:-:S04]  /*65a0*/  PRMT R7, RZ, 0x7610, R7 ;  /* 0x00007610ff077816 */ /* 0x000fc80000000007 */
[----:B------:R-:W-:-:S04]  /*65b0*/  FMUL R12, R12, R9 ;  /* 0x000000090c0c7220 */ /* 0x000fc80000400000 */
[----:B------:R-:W-:-:S05]  /*65c0*/  FFMA R12, R17, R8, R12 ;  /* 0x00000008110c7223 */ /* 0x000fca000000000c */
[----:B------:R-:W-:-:S05]  /*65d0*/  F2FP.SATFINITE.E5M2.F32.PACK_AB_MERGE_C R13, RZ, R12, RZ ;  /* 0x0000000cff0d723e */ /* 0x000fca00048060ff */
[----:B------:R0:W-:Y:S01]  /*65e0*/  @!P3 STG.E.U8 desc[UR18][R10.64+0x78], R13 ;  /* 0x0000780d0a00b986 */ /* 0x0001e2000c101112 */
[----:B------:R-:W-:Y:S05]  /*65f0*/  @P1 BRA `(.L_x_166) ;  /* 0x0000000000041947 */ /* 0x000fea0003800000 */
[----:B------:R1:W5:Y:S02]  /*6600*/  LDG.E.U8 R7, desc[UR18][R26.64+0x79] ;  /* 0x000079121a077981 */ /* 0x000364000c1e1100 */
.L_x_166:
[----:B------:R-:W-:Y:S05]  /*6610*/  BSYNC B1 ;  /* 0x0000000000017941 */ /* 0x000fea0003800000 */
.L_x_165:
[----:B------:R-:W-:Y:S05]  /*6620*/  @P1 BRA `(.L_x_167) ;  /* 0x0000001000281947 */ /* 0x000fea0003800000 */
[----:B-----5:R-:W-:-:S04]  /*6630*/  LOP3.LUT R7, R7, 0xff, RZ, 0xc0, !PT ;  /* 0x000000ff07077812 */ /* 0x020fc800078ec0ff */
[----:B------:R-:W-:-:S05]  /*6640*/  F2FP.F16.E5M2.UNPACK_B R7, R7 ;  /* 0x00000007ff07723e */ /* 0x000fca00020004ff */
[----:B------:R-:W-:-:S05]  /*6650*/  HADD2.F32 R12, -RZ, R7.H0_H0 ;  /* 0x20000007ff0c7230 */ /* 0x000fca0000004100 */
[----:B------:R-:W-:-:S04]  /*6660*/  FMUL R7, R12, R9 ;  /* 0x000000090c077220 */ /* 0x000fc80000400000 */
[----:B------:R-:W-:-:S05]  /*6670*/  FFMA R7, R16, R8, R7 ;  /* 0x0000000810077223 */ /* 0x000fca0000000007 */
[----:B------:R-:W-:-:S05]  /*6680*/  F2FP.SATFINITE.E5M2.F32.PACK_AB_MERGE_C R7, RZ, R7, RZ ;  /* 0x00000007ff07723e */ /* 0x000fca00048060ff */
[----:B------:R0:W-:Y:S01]  /*6690*/  STG.E.U8 desc[UR18][R10.64+0x79], R7 ;  /* 0x000079070a007986 */ /* 0x0001e2000c101112 */
[----:B------:R-:W-:Y:S05]  /*66a0*/  BRA `(.L_x_167) ;  /* 0x0000001000087947 */ /* 0x000fea0003800000 */
.L_x_38:
[----:B------:R-:W-:Y:S01]  /*66b0*/  ISETP.GE.AND P1, PT, R36, 0x1, PT ;  /* 0x000000012400780c */ /* 0x000fe20003f26270 */
[-C--:B--2---:R-:W-:Y:S01]  /*66c0*/  FMUL R143, R143, R8.reuse ;  /* 0x000000088f8f7220 */ /* 0x084fe20000400000 */
[-C--:B------:R-:W-:Y:S01]  /*66d0*/  FMUL R138, R138, R8.reuse ;  /* 0x000000088a8a7220 */ /* 0x080fe20000400000 */
[----:B------:R-:W-:Y:S01]  /*66e0*/  ISETP.GE.AND P0, PT, R36, 0x9, PT ;  /* 0x000000092400780c */ /* 0x000fe20003f06270 */
[-C--:B------:R-:W-:Y:S01]  /*66f0*/  FMUL R141, R141, R8.reuse ;  /* 0x000000088d8d7220 */ /* 0x080fe20000400000 */
[C---:B------:R-:W-:Y:S01]  /*6700*/  ISETP.LT.OR P4, PT, R29.reuse, 0x1, !P1 ;  /* 0x000000011d00780c */ /* 0x040fe20004f81670 */
[-C--:B------:R-:W-:Y:S01]  /*6710*/  FMUL R136, R136, R8.reuse ;  /* 0x0000000888887220 */ /* 0x080fe20000400000 */
[----:B------:R-:W-:Y:S01]  /*6720*/  ISETP.LT.OR P5, PT, R29, 0x2, !P1 ;  /* 0x000000021d00780c */ /* 0x000fe20004fa1670 */
[-C--:B------:R-:W-:Y:S01]  /*6730*/  FMUL R139, R139, R8.reuse ;  /* 0x000000088b8b7220 */ /* 0x080fe20000400000 */
[----:B------:R-:W-:Y:S01]  /*6740*/  F2FP.SATFINITE.E5M2.F32.PACK_AB_MERGE_C R143, RZ, R143, RZ ;  /* 0x0000008fff8f723e */ /* 0x000fe200048060ff */
[----:B------:R-:W-:Y:S01]  /*6750*/  FMUL R134, R134, R8 ;  /* 0x0000000886867220 */ /* 0x000fe20000400000 */
[----:B------:R-:W-:Y:S01]  /*6760*/  F2FP.SATFINITE.E5M2.F32.PACK_AB_MERGE_C R7, RZ, R138, RZ ;  /* 0x0000008aff07723e */ /* 0x000fe200048060ff */
[-C--:B------:R-:W-:Y:S01]  /*6770*/  FMUL R137, R137, R8.reuse ;  /* 0x0000000889897220 */ /* 0x080fe20000400000 */
[C---:B------:R-:W-:Y:S01]  /*6780*/  ISETP.LT.OR P3, PT, R29.reuse, 0x1, !P0 ;  /* 0x000000011d00780c */ /* 0x040fe20004761670 */
[-C--:B------:R-:W-:Y:S01]  /*6790*/  FMUL R132, R132, R8.reuse ;  /* 0x0000000884847220 */ /* 0x080fe20000400000 */
[----:B------:R-:W-:Y:S01]  /*67a0*/  ISETP.LT.OR P6, PT, R29, 0xa, !P1 ;  /* 0x0000000a1d00780c */ /* 0x000fe20004fc1670 */
[-C--:B------:R-:W-:Y:S01]  /*67b0*/  FMUL R135, R135, R8.reuse ;  /* 0x0000000887877220 */ /* 0x080fe20000400000 */
[----:B------:R-:W-:Y:S01]  /*67c0*/  F2FP.SATFINITE.E5M2.F32.PACK_AB_MERGE_C R141, RZ, R141, RZ ;  /* 0x0000008dff8d723e */ /* 0x000fe200048060ff */
[----:B------:R-:W-:Y:S01]  /*67d0*/  @!P4 STG.E.U8 desc[UR18][R12.64], R143 ;  /* 0x0000008f0c00c986 */ /* 0x000fe2000c101112 */
[C---:B------:R-:W-:Y:S01]  /*67e0*/  ISETP.LT.OR P4, PT, R29.reuse, 0x2, !P0 ;  /* 0x000000021d00780c */ /* 0x040fe20004781670 */
[----:B------:R-:W-:Y:S01]  /*67f0*/  FMUL R130, R130, R8 ;  /* 0x0000000882827220 */ /* 0x000fe20000400000 */
[----:B------:R-:W-:Y:S01]  /*6800*/  F2FP.SATFINITE.E5M2.F32.PACK_AB_MERGE_C R25, RZ, R136, RZ ;  /* 0x00000088ff19723e */ /* 0x000fe200048060ff */
[----:B------:R0:W-:Y:S01]  /*6810*/  @!P5 STG.E.U8 desc[UR18][R12.64+0x1], R7 ;  /* 0x000001070c00d986 */ /* 0x0001e2000c101112 */
[----:B------:R-:W-:Y:S01]  /*6820*/  ISETP.LT.OR P5, PT, R29, 0x9, !P1 ;  /* 0x000000091d00780c */ /* 0x000fe20004fa1670 */
[-C--:B------:R-:W-:Y:S01]  /*6830*/  FMUL R133, R133, R8.reuse ;  /* 0x0000000885857220 */ /* 0x080fe20000400000 */
[----:B------:R-:W-:Y:S01]  /*6840*/  F2FP.SATFINITE.E5M2.F32.PACK_AB_MERGE_C R139, RZ, R139, RZ ;  /* 0x0000008bff8b723e */ /* 0x000fe200048060ff */
[----:B------:R-:W-:Y:S01]  /*6850*/  @!P3 STG.E.U8 desc[UR18][R10.64], R141 ;  /* 0x0000008d0a00b986 */ /* 0x000fe2000c101112 */
[----:B------:R-:W-:Y:S01]  /*6860*/  ISETP.LT.OR P3, PT, R29, 0x9, !P0 ;  /* 0x000000091d00780c */ /* 0x000fe20004761670 */
[-C--:B------:R-:W-:Y:S01]  /*6870*/  FMUL R128, R128, R8.reuse ;  /* 0x0000000880807220 */ /* 0x080fe20000400000 */
[----:B------:R-:W-:Y:S01]  /*6880*/  F2FP.SATFINITE.E5M2.F32.PACK_AB_MERGE_C R137, RZ, R137, RZ ;  /* 0x00000089ff89723e */ /* 0x000fe200048060ff */
[-C--:B------:R-:W-:Y:S01]  /*6890*/  FMUL R131, R131, R8.reuse ;  /* 0x0000000883837220 */ /* 0x080fe20000400000 */
[----:B------:R-:W-:Y:S01]  /*68a0*/  F2FP.SATFINITE.E5M2.F32.PACK_AB_MERGE_C R135, RZ, R135, RZ ;  /* 0x00000087ff87723e */ /* 0x000fe200048060ff */
[----:B------:R1:W-:Y:S01]  /*68b0*/  @!P4 STG.E.U8 desc[UR18][R10.64+0x1], R25 ;  /* 0x000001190a00c986 */ /* 0x0003e2000c101112 */
[C---:B------:R-:W-:Y:S01]  /*68c0*/  ISETP.LT.OR P4, PT, R29.reuse, 0xa, !P0 ;  /* 0x0000000a1d00780c */ /* 0x040fe20004781670 */
[----:B------:R-:W-:Y:S01]  /*68d0*/  FMUL R126, R126, R8 ;  /* 0x000000087e7e7220 */ /* 0x000fe20000400000 */
[----:B0-----:R-:W-:Y:S01]  /*68e0*/  F2FP.SATFINITE.E5M2.F32.PACK_AB_MERGE_C R7, RZ, R134, RZ ;  /* 0x00000086ff07723e */ /* 0x001fe200048060ff */
[----:B------:R-:W-:Y:S01]  /*68f0*/  @!P5 STG.E.U8 desc[UR18][R12.64+0x8], R139 ;  /* 0x0000088b0c00d986 */ /* 0x000fe2000c101112 */
[----:B------:R-:W-:Y:S01]  /*6900*/  ISETP.LT.OR P5, PT, R29, 0x11, !P1 ;  /* 0x000000111d00780c */ /* 0x000fe20004fa1670 */
[-C--:B------:R-:W-:Y:S01]  /*6910*/  FMUL R129, R129, R8.reuse ;  /* 0x0000000881817220 */ /* 0x080fe20000400000 */
[----:B------:R-:W-:Y:S01]  /*6920*/  F2FP.SATFINITE.E5M2.F32.PACK_AB_MERGE_C R133, RZ, R133, RZ ;  /* 0x00000085ff85723e */ /* 0x000fe200048060ff */
[----:B------:R0:W-:Y:S01]  /*6930*/  @!P6 STG.E.U8 desc[UR18][R12.64+0x9], R7 ;  /* 0x000009070c00e986 */ /* 0x0001e2000c101112 */
[----:B------:R-:W-:Y:S01]  /*6940*/  ISETP.LT.OR P6, PT, R29, 0x12, !P1 ;  /* 0x000000121d00780c */ /* 0x000fe20004fc1670 */
[----:B------:R-:W-:Y:S01]  /*6950*/  FMUL R124, R124, R8 ;  /* 0x000000087c7c7220 */ /* 0x000fe20000400000 */
[----:B------:R-:W-:Y:S01]  /*6960*/  F2FP.SATFINITE.E5M2.F32.PACK_AB_MERGE_C R131, RZ, R131, RZ ;  /* 0x00000083ff83723e */ /* 0x000fe200048060ff */
[----:B------:R-:W-:Y:S01]  /*6970*/  @!P3 STG.E.U8 desc[UR18][R10.64+0x8], R137 ;  /* 0x000008890a00b986 */ /* 0x000fe2000c101112 */
[----:B-1----:R-:W-:Y:S01]  /*6980*/  F2FP.SATFINITE.E5M2.F32.PACK_AB_MERGE_C R25, RZ, R132, RZ ;  /* 0x00000084ff19723e */ /* 0x002fe200048060ff */
[-C--:B------:R-:W-:Y:S01]  /*6990*/  FMUL R127, R127, R8.reuse ;  /* 0x000000087f7f7220 */ /* 0x080fe20000400000 */
[C---:B------:R-:W-:Y:S01]  /*69a0*/  ISETP.LT.OR P3, PT, R29.reuse, 0x11, !P0 ;  /* 0x000000111d00780c */ /* 0x040fe20004761670 */
[-C--:B------:R-:W-:Y:S01]  /*69b0*/  FMUL R122, R122, R8.reuse ;  /* 0x000000087a7a7220 */ /* 0x080fe20000400000 */
[----:B------:R-:W-:Y:S01]  /*69c0*/  F2FP.SATFINITE.E5M2.F32.PACK_AB_MERGE_C R129, RZ, R129, RZ ;  /* 0x00000081ff81723e */ /* 0x000fe200048060ff */
[----:B------:R1:W-:Y:S01]  /*69d0*/  @!P4 STG.E.U8 desc[UR18][R10.64+0x9], R25 ;  /* 0x000009190a00c986 */ /* 0x0003e2000c101112 */
[----:B------:R-:W-:Y:S01]  /*69e0*/  ISETP.LT.OR P4, PT, R29, 0x12, !P0 ;  /* 0x000000121d00780c */ /* 0x000fe20004781670 */
[----:B------:R-:W-:Y:S01]  /*69f0*/  FMUL R125, R125, R8 ;  /* 0x000000087d7d7220 */ /* 0x000fe20000400000 */
[----:B0-----:R-:W-:Y:S01]  /*6a00*/  F2FP.SATFINITE.E5M2.F32.PACK_AB_MERGE_C R7, RZ, R130, RZ ;  /* 0x00000082ff07723e */ /* 0x001fe200048060ff */
[----:B------:R-:W-:Y:S01]  /*6a10*/  @!P5 STG.E.U8 desc[UR18][R12.64+0x10], R135 ;  /* 0x000010870c00d986 */ /* 0x000fe2000c101112 */
[C---:B------:R-:W-:Y:S01]  /*6a20*/  ISETP.LT.OR P5, PT, R29.reuse, 0x19, !P1 ;  /* 0x000000191d00780c */ /* 0x040fe20004fa1670 */
[-C--:B------:R-:W-:Y:S01]  /*6a30*/  FMUL R120, R120, R8.reuse ;  /* 0x0000000878787220 */ /* 0x080fe20000400000 */
[----:B------:R-:W-:Y:S01]  /*6a40*/  F2FP.SATFINITE.E5M2.F32.PACK_AB_MERGE_C R127, RZ, R127, RZ ;  /* 0x0000007fff7f723e */ /* 0x000fe200048060ff */
[----:B------:R0:W-:Y:S01]  /*6a50*/  @!P6 STG.E.U8 desc[UR18][R12.64+0x11], R7 ;  /* 0x000011070c00e986 */ /* 0x0001e2000c101112 */
[----:B------:R-:W-:Y:S01]  /*6a60*/  ISETP.LT.OR P6, PT, R29, 0x1a, !P1 ;  /* 0x0000001a1d00780c */ /* 0x000fe20004fc1670 */
[-C--:B------:R-:W-:Y:S01]  /*6a70*/  FMUL R123, R123, R8.reuse ;  /* 0x000000087b7b7220 */ /* 0x080fe20000400000 */
[----:B------:R-:W-:Y:S01]  /*6a80*/  FMUL R118, R118, R8 ;  /* 0x0000000876767220 */ /* 0x000fe20000400000 */
[----:B-1----:R-:W-:Y:S01]  /*6a90*/  F2FP.SATFINITE.E5M2.F32.PACK_AB_MERGE_C R25, RZ, R128, RZ ;  /* 0x00000080ff19723e */ /* 0x002fe200048060ff */
[----:B------:R-:W-:Y:S01]  /*6aa0*/  @!P3 STG.E.U8 desc[UR18][R10.64+0x10], R133 ;  /* 0x000010850a00b986 */ /* 0x000fe2000c101112 */
[----:B------:R-:W-:Y:S01]  /*6ab0*/  ISETP.LT.OR P3, PT, R29, 0x19, !P0 ;  /* 0x000000191d00780c */ /* 0x000fe20004761670 */
        /* <DEDUP_REMOVED lines=35> */
[----:B------:R-:W-:Y:S01]  /*6cf0*/  ISETP.LT.OR P3, PT, R29, 0x29, !P0 ;  /* 0x000000291d00780c */ /* 0x000fe20004761670 */
[-C--:B------:R-:W-:Y:S01]  /*6d00*/  FMUL R111, R111, R8.reuse ;  /* 0x000000086f6f7220 */ /* 0x080fe20000400000 */
[-C--:B------:R-:W-:Y:S01]  /*6d10*/  FMUL R106, R106, R8.reuse ;  /* 0x000000086a6a7220 */ /* 0x080fe20000400000 */
        /* <DEDUP_REMOVED lines=104> */
[----:B------:R-:W-:-:S02]  /*73a0*/  ISETP.LT.OR P3, PT, R29, 0x59, !P0 ;  /* 0x000000591d00780c */ /* 0x000fc40004761670 */
[----:B------:R-:W-:Y:S01]  /*73b0*/  F2FP.SATFINITE.E5M2.F32.PACK_AB_MERGE_C R21, RZ, R21, RZ ;  /* 0x00000015ff15723e */ /* 0x000fe200048060ff */
[----:B------:R1:W-:Y:S01]  /*73c0*/  @!P4 STG.E.U8 desc[UR18][R10.64+0x51], R25 ;  /* 0x000051190a00c986 */ /* 0x0003e2000c101112 */
[C---:B------:R-:W-:Y:S02]  /*73d0*/  ISETP.LT.OR P4, PT, R29.reuse, 0x5a, !P0 ;  /* 0x0000005a1d00780c */ /* 0x040fe40004781670 */
[----:B0-----:R-:W-:Y:S01]  /*73e0*/  F2FP.SATFINITE.E5M2.F32.PACK_AB_MERGE_C R7, RZ, R94, RZ ;  /* 0x0000005eff07723e */ /* 0x001fe200048060ff */
[----:B------:R-:W-:Y:S01]  /*73f0*/  @!P5 STG.E.U8 desc[UR18][R12.64+0x58], R99 ;  /* 0x000058630c00d986 */ /* 0x000fe2000c101112 */
[C---:B------:R-:W-:Y:S02]  /*7400*/  ISETP.LT.OR P5, PT, R29.reuse, 0x61, !P1 ;  /* 0x000000611d00780c */ /* 0x040fe40004fa1670 */
[----:B------:R-:W-:Y:S01]  /*7410*/  F2FP.SATFINITE.E5M2.F32.PACK_AB_MERGE_C R15, RZ, R15, RZ ;  /* 0x0000000fff0f723e */ /* 0x000fe200048060ff */
[----:B------:R0:W-:Y:S01]  /*7420*/  @!P6 STG.E.U8 desc[UR18][R12.64+0x59], R7 ;  /* 0x000059070c00e986 */ /* 0x0001e2000c101112 */
[----:B------:R-:W-:-:S02]  /*7430*/  ISETP.LT.OR P6, PT, R29, 0x62, !P1 ;  /* 0x000000621d00780c */ /* 0x000fc40004fc1670 */
[----:B------:R-:W-:Y:S01]  /*7440*/  F2FP.SATFINITE.E5M2.F32.PACK_AB_MERGE_C R17, RZ, R17, RZ ;  /* 0x00000011ff11723e */ /* 0x000fe200048060ff */
[----:B------:R-:W-:Y:S01]  /*7450*/  @!P3 STG.E.U8 desc[UR18][R10.64+0x58], R97 ;  /* 0x000058610a00b986 */ /* 0x000fe2000c101112 */
[----:B-1----:R-:W-:Y:S02]  /*7460*/  F2FP.SATFINITE.E5M2.F32.PACK_AB_MERGE_C R25, RZ, R92, RZ ;  /* 0x0000005cff19723e */ /* 0x002fe400048060ff */
[----:B------:R-:W-:-:S03]  /*7470*/  ISETP.LT.OR P3, PT, R29, 0x61, !P0 ;  /* 0x000000611d00780c */ /* 0x000fc60004761670 */
[----:B------:R1:W-:Y:S01]  /*7480*/  @!P4 STG.E.U8 desc[UR18][R10.64+0x59], R25 ;  /* 0x000059190a00c986 */ /* 0x0003e2000c101112 */
[C---:B------:R-:W-:Y:S02]  /*7490*/  ISETP.LT.OR P4, PT, R29.reuse, 0x62, !P0 ;  /* 0x000000621d00780c */ /* 0x040fe40004781670 */
[----:B0-----:R-:W-:Y:S01]  /*74a0*/  F2FP.SATFINITE.E5M2.F32.PACK_AB_MERGE_C R7, RZ, R90, RZ ;  /* 0x0000005aff07723e */ /* 0x001fe200048060ff */
[----:B------:R-:W-:Y:S01]  /*74b0*/  @!P5 STG.E.U8 desc[UR18][R12.64+0x60], R93 ;  /* 0x0000605d0c00d986 */ /* 0x000fe2000c101112 */
[----:B------:R-:W-:-:S03]  /*74c0*/  ISETP.LT.OR P5, PT, R29, 0x69, !P1 ;  /* 0x000000691d00780c */ /* 0x000fc60004fa1670 */
[----:B------:R0:W-:Y:S01]  /*74d0*/  @!P6 STG.E.U8 desc[UR18][R12.64+0x61], R7 ;  /* 0x000061070c00e986 */ /* 0x0001e2000c101112 */
[C---:B------:R-:W-:Y:S02]  /*74e0*/  ISETP.LT.OR P6, PT, R29.reuse, 0x6a, !P1 ;  /* 0x0000006a1d00780c */ /* 0x040fe40004fc1670 */
[----:B-1----:R-:W-:Y:S01]  /*74f0*/  F2FP.SATFINITE.E5M2.F32.PACK_AB_MERGE_C R25, RZ, R88, RZ ;  /* 0x00000058ff19723e */ /* 0x002fe200048060ff */
[----:B------:R-:W-:Y:S01]  /*7500*/  @!P3 STG.E.U8 desc[UR18][R10.64+0x60], R95 ;  /* 0x0000605f0a00b986 */ /* 0x000fe2000c101112 */
        /* <DEDUP_REMOVED lines=11> */
[----:B------:R-:W-:Y:S01]  /*75c0*/  @!P4 STG.E.U8 desc[UR18][R10.64+0x69], R25 ;  /* 0x000069190a00c986 */ /* 0x000fe2000c101112 */
[C---:B------:R-:W-:Y:S02]  /*75d0*/  ISETP.LT.OR P4, PT, R29.reuse, 0x79, !P1 ;  /* 0x000000791d00780c */ /* 0x040fe40004f81670 */
[C---:B------:R-:W-:Y:S01]  /*75e0*/  ISETP.LT.OR P1, PT, R29.reuse, 0x7a, !P1 ;  /* 0x0000007a1d00780c */ /* 0x040fe20004f21670 */
[----:B------:R1:W-:Y:S01]  /*75f0*/  @!P5 STG.E.U8 desc[UR18][R12.64+0x70], R23 ;  /* 0x000070170c00d986 */ /* 0x0003e2000c101112 */
[C---:B------:R-:W-:Y:S02]  /*7600*/  ISETP.LT.OR P5, PT, R29.reuse, 0x72, !P0 ;  /* 0x000000721d00780c */ /* 0x040fe400047a1670 */
[----:B0-----:R-:W-:Y:S01]  /*7610*/  F2FP.SATFINITE.E5M2.F32.PACK_AB_MERGE_C R7, RZ, R18, RZ ;  /* 0x00000012ff07723e */ /* 0x001fe200048060ff */
[----:B------:R0:W-:Y:S01]  /*7620*/  @!P6 STG.E.U8 desc[UR18][R12.64+0x71], R19 ;  /* 0x000071130c00e986 */ /* 0x0001e2000c101112 */
[C---:B------:R-:W-:Y:S02]  /*7630*/  ISETP.LT.OR P6, PT, R29.reuse, 0x79, !P0 ;  /* 0x000000791d00780c */ /* 0x040fe400047c1670 */
[----:B------:R-:W-:Y:S01]  /*7640*/  ISETP.LT.OR P0, PT, R29, 0x7a, !P0 ;  /* 0x0000007a1d00780c */ /* 0x000fe20004701670 */
[----:B------:R2:W-:Y:S01]  /*7650*/  @!P3 STG.E.U8 desc[UR18][R10.64+0x70], R21 ;  /* 0x000070150a00b986 */ /* 0x0005e2000c101112 */
[----:B-1----:R-:W-:-:S05]  /*7660*/  F2FP.SATFINITE.E5M2.F32.PACK_AB_MERGE_C R23, RZ, R16, RZ ;  /* 0x00000010ff17723e */ /* 0x002fca00048060ff */
[----:B------:R2:W-:Y:S01]  /*7670*/  @!P5 STG.E.U8 desc[UR18][R10.64+0x71], R7 ;  /* 0x000071070a00d986 */ /* 0x0005e2000c101112 */
[----:B0-----:R-:W-:-:S03]  /*7680*/  F2FP.SATFINITE.E5M2.F32.PACK_AB_MERGE_C R19, RZ, R14, RZ ;  /* 0x0000000eff13723e */ /* 0x001fc600048060ff */
[----:B------:R2:W-:Y:S04]  /*7690*/  @!P4 STG.E.U8 desc[UR18][R12.64+0x78], R15 ;  /* 0x0000780f0c00c986 */ /* 0x0005e8000c101112 */
[----:B------:R2:W-:Y:S04]  /*76a0*/  @!P1 STG.E.U8 desc[UR18][R12.64+0x79], R19 ;  /* 0x000079130c009986 */ /* 0x0005e8000c101112 */
[----:B------:R2:W-:Y:S04]  /*76b0*/  @!P6 STG.E.U8 desc[UR18][R10.64+0x78], R17 ;  /* 0x000078110a00e986 */ /* 0x0005e8000c101112 */
[----:B------:R2:W-:Y:S02]  /*76c0*/  @!P0 STG.E.U8 desc[UR18][R10.64+0x79], R23 ;  /* 0x000079170a008986 */ /* 0x0005e4000c101112 */
.L_x_167:
[----:B------:R-:W-:Y:S05]  /*76d0*/  BSYNC B0 ;  /* 0x0000000000007941 */ /* 0x000fea0003800000 */
.L_x_37:
[----:B------:R-:W-:Y:S01]  /*76e0*/  ULDC UR6, c[0x0][0xc] ;  /* 0x0000030000067ab9 */ /* 0x000fe20000000800 */
[----:B------:R-:W-:Y:S01]  /*76f0*/  ULDC UR7, c[0x0][0x10] ;  /* 0x0000040000077ab9 */ /* 0x000fe20000000800 */
[----:B0-2--5:R-:W0:Y:S01]  /*7700*/  LDC R7, c[0x0][0x14] ;  /* 0x00000500ff077b82 */ /* 0x025e220000000800 */
[----:B------:R-:W-:Y:S01]  /*7710*/  UIMAD.WIDE.U32 UR6, UR6, UR7, URZ ;  /* 0x00000007060672a5 */ /* 0x000fe2000f8e003f */
[----:B----4-:R-:W-:Y:S01]  /*7720*/  PRMT R10, RZ, 0x7610, R10 ;  /* 0x00007610ff0a7816 */ /* 0x010fe2000000000a */
[----:B------:R-:W-:-:S04]  /*7730*/  IMAD.MOV.U32 R11, RZ, RZ, -0x1 ;  /* 0xffffffffff0b7424 */ /* 0x000fc800078e00ff */
[----:B0-----:R-:W-:-:S04]  /*7740*/  IMAD.WIDE.U32 R2, R7, UR6, R2 ;  /* 0x0000000607027c25 */ /* 0x001fc8000f8e0002 */
[----:B------:R-:W-:Y:S01]  /*7750*/  IMAD R7, R7, UR7, RZ ;  /* 0x0000000707077c24 */ /* 0x000fe2000f8e02ff */
[----:B------:R-:W-:Y:S02]  /*7760*/  ULDC.64 UR6, c[0x0][0x650] ;  /* 0x0001940000067ab9 */ /* 0x000fe40000000a00 */
[----:B------:R-:W-:Y:S01]  /*7770*/  ISETP.GE.U32.AND P0, PT, R2, UR6, PT ;  /* 0x0000000602007c0c */ /* 0x000fe2000bf06070 */
[----:B------:R-:W-:Y:S02]  /*7780*/  IMAD.IADD R3, R3, 0x1, R7 ;  /* 0x0000000103037824 */ /* 0x000fe400078e0207 */
[----:B------:R-:W-:-:S03]  /*7790*/  IMAD.MOV.U32 R7, RZ, RZ, -0x1 ;  /* 0xffffffffff077424 */ /* 0x000fc600078e00ff */
[----:B------:R-:W-:-:S13]  /*77a0*/  ISETP.GE.U32.AND.EX P0, PT, R3, UR7, PT, P0 ;  /* 0x0000000703007c0c */ /* 0x000fda000bf06100 */
[----:B------:R-:W-:Y:S05]  /*77b0*/  @P0 BRA `(.L_x_168) ;  /* 0x0000000400600947 */ /* 0x000fea0003800000 */
[----:B------:R-:W0:Y:S01]  /*77c0*/  S2R R22, SR_CTAID.X ;  /* 0x0000000000167919 */ /* 0x000e220000002500 */
[----:B------:R-:W2:Y:S01]  /*77d0*/  LDC.64 R16, c[0x0][0x628] ;  /* 0x00018a00ff107b82 */ /* 0x000ea20000000a00 */
[----:B------:R-:W-:Y:S01]  /*77e0*/  ULDC UR6, c[0x0][0x150] ;  /* 0x0000540000067ab9 */ /* 0x000fe20000000800 */
[----:B------:R-:W-:Y:S01]  /*77f0*/  IMAD.MOV.U32 R14, RZ, RZ, R2 ;  /* 0x000000ffff0e7224 */ /* 0x000fe200078e0002 */
[----:B------:R-:W4:Y:S01]  /*7800*/  S2R R24, SR_CTAID.Y ;  /* 0x0000000000187919 */ /* 0x000f220000002600 */
[----:B------:R-:W-:-:S04]  /*7810*/  IMAD.MOV.U32 R15, RZ, RZ, R3 ;  /* 0x000000ffff0f7224 */ /* 0x000fc800078e0003 */
[----:B------:R-:W1:Y:S08]  /*7820*/  LDC R25, c[0x0][0x144] ;  /* 0x00005100ff197b82 */ /* 0x000e700000000800 */
[----:B------:R-:W1:Y:S08]  /*7830*/  LDC R18, c[0x0][0x630] ;  /* 0x00018c00ff127b82 */ /* 0x000e700000000800 */
[----:B------:R-:W1:Y:S01]  /*7840*/  LDC.64 R20, c[0x0][0x620] ;  /* 0x00018800ff147b82 */ /* 0x000e620000000a00 */
[----:B--2---:R-:W-:-:S04]  /*7850*/  ISETP.NE.U32.AND P0, PT, R16, RZ, PT ;  /* 0x000000ff1000720c */ /* 0x004fc80003f05070 */
[----:B------:R-:W-:Y:S02]  /*7860*/  ISETP.NE.AND.EX P0, PT, R17, RZ, PT, P0 ;  /* 0x000000ff1100720c */ /* 0x000fe40003f05300 */
[----:B0-----:R-:W-:-:S05]  /*7870*/  I2FP.F32.U32 R7, R22 ;  /* 0x0000001600077245 */ /* 0x001fca0000201000 */
[----:B------:R-:W-:-:S04]  /*7880*/  FMUL R7, R7, UR6 ;  /* 0x0000000607077c20 */ /* 0x000fc80008400000 */
[----:B------:R0:W2:Y:S02]  /*7890*/  F2I.U32.TRUNC.NTZ R23, R7 ;  /* 0x0000000700177305 */ /* 0x0000a4000020f000 */
[----:B----4-:R-:W-:Y:S05]  /*78a0*/  @!P0 BRA `(.L_x_169) ;  /* 0x0000000000288947 */ /* 0x010fea0003800000 */
[----:B0-----:R-:W0:Y:S02]  /*78b0*/  LDC R7, c[0x0][0x634] ;  /* 0x00018d00ff077b82 */ /* 0x001e240000000800 */
        /* <DEDUP_REMOVED lines=9> */
.L_x_169:
[-CC-:B-1----:R-:W-:Y:S01]  /*7950*/  SHF.R.U64 R19, R14, R18.reuse, R15.reuse ;  /* 0x000000120e137219 */ /* 0x182fe2000000120f */
[----:B------:R-:W1:Y:S01]  /*7960*/  LDC.64 R30, c[0x0][0x640] ;  /* 0x00019000ff1e7b82 */ /* 0x000e620000000a00 */
[----:B0-----:R-:W-:Y:S01]  /*7970*/  SHF.R.U32.HI R7, RZ, R18, R15 ;  /* 0x00000012ff077219 */ /* 0x001fe2000001160f */
[----:B--2---:R-:W-:Y:S01]  /*7980*/  IMAD.MOV R23, RZ, RZ, -R23 ;  /* 0x000000ffff177224 */ /* 0x004fe200078e0a17 */
[----:B------:R-:W-:Y:S01]  /*7990*/  IADD3 R13, P0, RZ, -R19, RZ ;  /* 0x80000013ff0d7210 */ /* 0x000fe20007f1e0ff */
[----:B------:R-:W-:Y:S02]  /*79a0*/  ULDC UR6, c[0x0][0x154] ;  /* 0x0000550000067ab9 */ /* 0x000fe40000000800 */
[----:B------:R-:W-:Y:S02]  /*79b0*/  IMAD R25, R25, R23, R22 ;  /* 0x0000001719197224 */ /* 0x000fe400078e0216 */
[----:B------:R-:W0:Y:S01]  /*79c0*/  LDC R14, c[0x0][0x618] ;  /* 0x00018600ff0e7b82 */ /* 0x000e220000000800 */
[----:B------:R-:W-:-:S02]  /*79d0*/  IMAD.X R7, RZ, RZ, ~R7, P0 ;  /* 0x000000ffff077224 */ /* 0x000fc400000e0e07 */
[----:B------:R-:W-:-:S04]  /*79e0*/  IMAD.WIDE.U32 R10, R13, R20, R2 ;  /* 0x000000140d0a7225 */ /* 0x000fc800078e0002 */
[----:B------:R-:W-:Y:S01]  /*79f0*/  IMAD R12, R7, R20, RZ ;  /* 0x00000014070c7224 */ /* 0x000fe200078e02ff */
[----:B---3--:R-:W2:Y:S03]  /*7a00*/  LDC R26, c[0x0][0x608] ;  /* 0x00018200ff1a7b82 */ /* 0x008ea60000000800 */
[----:B------:R-:W-:Y:S02]  /*7a10*/  IMAD R7, R13, R21, R12 ;  /* 0x000000150d077224 */ /* 0x000fe400078e020c */
[----:B------:R-:W-:Y:S02]  /*7a20*/  IMAD.MOV.U32 R13, RZ, RZ, 0x1 ;  /* 0x00000001ff0d7424 */ /* 0x000fe400078e00ff */
[----:B------:R-:W-:Y:S01]  /*7a30*/  IMAD.IADD R7, R11, 0x1, R7 ;  /* 0x000000010b077824 */ /* 0x000fe200078e0207 */
[----:B------:R-:W3:Y:S01]  /*7a40*/  LDC R28, c[0x0][0x658] ;  /* 0x00019600ff1c7b82 */ /* 0x000ee20000000800 */
[----:B------:R-:W-:-:S02]  /*7a50*/  I2FP.F32.U32 R11, R24 ;  /* 0x00000018000b7245 */ /* 0x000fc40000201000 */
[----:B-1----:R-:W-:-:S03]  /*7a60*/  ISETP.NE.U32.AND P0, PT, R30, RZ, PT ;  /* 0x000000ff1e00720c */ /* 0x002fc60003f05070 */
[----:B------:R-:W-:Y:S01]  /*7a70*/  FMUL R12, R11, UR6 ;  /* 0x000000060b0c7c20 */ /* 0x000fe20008400000 */
[----:B------:R-:W-:Y:S01]  /*7a80*/  ISETP.NE.AND.EX P0, PT, R31, RZ, PT, P0 ;  /* 0x000000ff1f00720c */ /* 0x000fe20003f05300 */
[----:B------:R-:W1:Y:S01]  /*7a90*/  LDC R23, c[0x0][0x148] ;  /* 0x00005200ff177b82 */ /* 0x000e620000000800 */
[-CC-:B0-----:R-:W-:Y:S01]  /*7aa0*/  SHF.R.U64 R18, R10, R14.reuse, R7.reuse ;  /* 0x0000000e0a127219 */ /* 0x181fe20000001207 */
[----:B------:R0:W4:Y:S01]  /*7ab0*/  F2I.U32.TRUNC.NTZ R20, R12 ;  /* 0x0000000c00147305 */ /* 0x000122000020f000 */
[----:B------:R-:W-:Y:S01]  /*7ac0*/  SHF.R.U32.HI R7, RZ, R14, R7 ;  /* 0x0000000eff077219 */ /* 0x000fe20000011607 */
[----:B------:R-:W-:-:S04]  /*7ad0*/  IMAD.MOV.U32 R11, RZ, RZ, -0x1 ;  /* 0xffffffffff0b7424 */ /* 0x000fc800078e00ff */
[----:B------:R-:W0:Y:S01]  /*7ae0*/  LDC R22, c[0x0][0x600] ;  /* 0x00018000ff167b82 */ /* 0x000e220000000800 */
[-CC-:B--2---:R-:W-:Y:S02]  /*7af0*/  SHF.R.U64 R16, R18, R26.reuse, R7.reuse ;  /* 0x0000001a12107219 */ /* 0x184fe40000001207 */
[----:B------:R-:W-:-:S05]  /*7b00*/  SHF.R.U32.HI R7, RZ, R26, R7 ;  /* 0x0000001aff077219 */ /* 0x000fca0000011607 */
[----:B------:R-:W2:Y:S01]  /*7b10*/  LDC R29, c[0x0][0x648] ;  /* 0x00019200ff1d7b82 */ /* 0x000ea20000000800 */
[-C--:B---3--:R-:W-:Y:S02]  /*7b20*/  SHF.L.U32 R10, R11, R28.reuse, RZ ;  /* 0x0000001c0b0a7219 */ /* 0x088fe400000006ff */
[--C-:B------:R-:W-:Y:S02]  /*7b30*/  SHF.R.U64 R21, R16, R28, R7.reuse ;  /* 0x0000001c10157219 */ /* 0x100fe40000001207 */
[----:B------:R-:W-:Y:S02]  /*7b40*/  LOP3.LUT R27, RZ, R10, RZ, 0x33, !PT ;  /* 0x0000000aff1b7212 */ /* 0x000fe400078e33ff */
[-C--:B------:R-:W-:Y:S01]  /*7b50*/  SHF.R.U32.HI R11, RZ, R28.reuse, R7 ;  /* 0x0000001cff0b7219 */ /* 0x080fe20000011607 */
[----:B------:R-:W3:Y:S01]  /*7b60*/  LDC R32, c[0x0][0x638] ;  /* 0x00018e00ff207b82 */ /* 0x000ee20000000800 */
[----:B------:R-:W-:Y:S01]  /*7b70*/  SHF.L.U32 R26, R13, R28, RZ ;  /* 0x0000001c0d1a7219 */ /* 0x000fe200000006ff */
[----:B------:R-:W-:-:S06]  /*7b80*/  IMAD.MOV.U32 R10, RZ, RZ, R21 ;  /* 0x000000ffff0a7224 */ /* 0x000fcc00078e0015 */
[----:B------:R-:W0:Y:S01]  /*7b90*/  LDC R33, c[0x0][0x610] ;  /* 0x00018400ff217b82 */ /* 0x000e220000000800 */
[----:B----4-:R-:W-:Y:S05]  /*7ba0*/  @!P0 BRA `(.L_x_170) ;  /* 0x0000000000288947 */ /* 0x010fea0003800000 */
[----:B------:R-:W4:Y:S02]  /*7bb0*/  LDC R10, c[0x0][0x64c] ;  /* 0x00019300ff0a7b82 */ /* 0x000f240000000800 */
[----:B----4-:R-:W-:-:S05]  /*7bc0*/  IADD3 R7, P0, R21, R10, RZ ;  /* 0x0000000a15077210 */ /* 0x010fca0007f1e0ff */
[----:B------:R-:W-:-:S04]  /*7bd0*/  IMAD.X R17, RZ, RZ, R11, P0 ;  /* 0x000000ffff117224 */ /* 0x000fc800000e060b */
[----:B------:R-:W-:-:S04]  /*7be0*/  IMAD.WIDE.U32 R10, R17, R30, RZ ;  /* 0x0000001e110a7225 */ /* 0x000fc800078e00ff */
[----:B0-----:R-:W-:-:S04]  /*7bf0*/  IMAD.WIDE.U32 R12, P0, R7, R31, R10 ;  /* 0x0000001f070c7225 */ /* 0x001fc8000780000a */
[----:B------:R-:W-:-:S04]  /*7c00*/  IMAD.WIDE.U32 R10, R7, R30, RZ ;  /* 0x0000001e070a7225 */ /* 0x000fc800078e00ff */
[----:B------:R-:W-:Y:S01]  /*7c10*/  IMAD.X R15, RZ, RZ, RZ, P0 ;  /* 0x000000ffff0f7224 */ /* 0x000fe200000e06ff */
[----:B------:R-:W-:Y:S01]  /*7c20*/  IADD3 RZ, P0, R11, R12, RZ ;  /* 0x0000000c0bff7210 */ /* 0x000fe20007f1e0ff */
[----:B------:R-:W-:-:S04]  /*7c30*/  IMAD.MOV.U32 R14, RZ, RZ, R13 ;  /* 0x000000ffff0e7224 */ /* 0x000fc800078e000d */
[----:B------:R-:W-:-:S08]  /*7c40*/  IMAD.WIDE.U32.X R10, R17, R31, R14, P0 ;  /* 0x0000001f110a7225 */ /* 0x000fd000000e040e */
.L_x_170:
[----:B--2---:R-:W-:Y:S01]  /*7c50*/  SHF.R.U64 R7, R10, R29, R11 ;  /* 0x0000001d0a077219 */ /* 0x004fe2000000120b */
[----:B0-----:R-:W-:Y:S01]  /*7c60*/  VIADD R11, R22, 0xffffffff ;  /* 0xffffffff160b7836 */ /* 0x001fe20000000000 */
[----:B------:R-:W-:Y:S01]  /*7c70*/  LOP3.LUT R28, R16, R27, RZ, 0xc0, !PT ;  /* 0x0000001b101c7212 */ /* 0x000fe200078ec0ff */
[----:B------:R-:W-:Y:S02]  /*7c80*/  IMAD.MOV R20, RZ, RZ, -R20 ;  /* 0x000000ffff147224 */ /* 0x000fe400078e0a14 */
[----:B------:R-:W-:Y:S01]  /*7c90*/  IMAD.MOV R10, RZ, RZ, -R7 ;  /* 0x000000ffff0a7224 */ /* 0x000fe200078e0a07 */
[----:B------:R-:W-:Y:S01]  /*7ca0*/  LOP3.LUT R18, R18, R11, RZ, 0xc0, !PT ;  /* 0x0000000b12127212 */ /* 0x000fe200078ec0ff */
[----:B------:R-:W-:Y:S02]  /*7cb0*/  IMAD R28, R26, R7, R28 ;  /* 0x000000071a1c7224 */ /* 0x000fe400078e021c */
[----:B-1----:R-:W-:Y:S02]  /*7cc0*/  @P2 IMAD R25, R23, R20, R24 ;  /* 0x0000001417192224 */ /* 0x002fe400078e0218 */
[----:B---3--:R-:W-:-:S02]  /*7cd0*/  IMAD R7, R10, R32, R21 ;  /* 0x000000200a077224 */ /* 0x008fc400078e0215 */
[----:B------:R-:W-:Y:S02]  /*7ce0*/  IMAD R28, R28, R33, R25 ;  /* 0x000000211c1c7224 */ /* 0x000fe400078e0219 */
[----:B------:R-:W-:Y:S02]  /*7cf0*/  IMAD R7, R7, R22, R18 ;  /* 0x0000001607077224 */ /* 0x000fe400078e0212 */
[----:B------:R-:W-:-:S03]  /*7d00*/  IMAD.MOV.U32 R10, RZ, RZ, 0x1 ;  /* 0x00000001ff0a7424 */ /* 0x000fc600078e00ff */
[----:B------:R-:W-:Y:S02]  /*7d10*/  SEL R11, R7, R28, !P2 ;  /* 0x0000001c070b7207 */ /* 0x000fe40005000000 */
[----:B------:R-:W-:Y:S01]  /*7d20*/  SEL R28, R28, R7, !P2 ;  /* 0x000000071c1c7207 */ /* 0x000fe20005000000 */
[----:B------:R-:W-:-:S07]  /*7d30*/  IMAD.MOV.U32 R7, RZ, RZ, R19 ;  /* 0x000000ffff077224 */ /* 0x000fce00078e0013 */
.L_x_168:
[----:B------:R-:W-:Y:S01]  /*7d40*/  LOP3.LUT P0, RZ, R10, 0xff, RZ, 0xc0, !PT ;  /* 0x000000ff0aff7812 */ /* 0x000fe2000780c0ff */
[----:B------:R-:W-:-:S12]  /*7d50*/  IMAD.MOV.U32 R10, RZ, RZ, R28 ;  /* 0x000000ffff0a7224 */ /* 0x000fd800078e001c */
[----:B------:R-:W-:Y:S05]  /*7d60*/  @P0 BRA `(.L_x_171) ;  /* 0xffffff9400100947 */ /* 0x000fea000383ffff */
[----:B------:R-:W-:Y:S05]  /*7d70*/  EXIT ;  /* 0x000000000000794d */ /* 0x000fea0003800000 */
.L_x_7:
[----:B0-----:R-:W-:Y:S01]  /*7d80*/  ULDC.64 UR4, c[0x0][0x650] ;  /* 0x0001940000047ab9 */ /* 0x001fe20000000a00 */
        /* <DEDUP_REMOVED lines=25> */
.L_x_173:
[----:B------:R-:W0:Y:S01]  /*7f20*/  LDC.64 R28, c[0x0][0x640] ;  /* 0x00019000ff1c7b82 */ /* 0x000e220000000a00 */
[-CC-:B------:R-:W-:Y:S01]  /*7f30*/  SHF.R.U64 R21, R16, R6.reuse, R17.reuse ;  /* 0x0000000610157219 */ /* 0x180fe20000001211 */
[----:B------:R-:W-:Y:S01]  /*7f40*/  IMAD.MOV.U32 R31, RZ, RZ, 0x1 ;  /* 0x00000001ff1f7424 */ /* 0x000fe200078e00ff */
[----:B------:R-:W-:Y:S02]  /*7f50*/  SHF.R.U32.HI R5, RZ, R6, R17 ;  /* 0x00000006ff057219 */ /* 0x000fe40000011611 */
        /* <DEDUP_REMOVED lines=9> */
[----:B0-----:R-:W-:Y:S01]  /*7ff0*/  ISETP.NE.U32.AND P0, PT, R28, RZ, PT ;  /* 0x000000ff1c00720c */ /* 0x001fe20003f05070 */
[----:B------:R-:W-:-:S03]  /*8000*/  IMAD.MOV.U32 R11, RZ, RZ, -0x1 ;  /* 0xffffffffff0b7424 */ /* 0x000fc600078e00ff */
[----:B------:R-:W-:Y:S02]  /*8010*/  ISETP.NE.AND.EX P0, PT, R29, RZ, PT, P0 ;  /* 0x000000ff1d00720c */ /* 0x000fe40003f05300 */
[----:B------:R-:W0:Y:S01]  /*8020*/  LDC R24, c[0x0][0x600] ;  /* 0x00018000ff187b82 */ /* 0x000e220000000800 */
[-CC-:B-1----:R-:W-:Y:S02]  /*8030*/  SHF.R.U64 R18, R10, R14.reuse, R5.reuse ;  /* 0x0000000e0a127219 */ /* 0x182fe40000001205 */
[----:B------:R-:W-:-:S05]  /*8040*/  SHF.R.U32.HI R5, RZ, R14, R5 ;  /* 0x0000000eff057219 */ /* 0x000fca0000011605 */
        /* <DEDUP_REMOVED lines=21> */
.L_x_174:
[----:B-1----:R-:W-:Y:S01]  /*81a0*/  SHF.R.U64 R6, R10, R25, R11 ;  /* 0x000000190a067219 */ /* 0x002fe2000000120b */
[----:B0-----:R-:W-:Y:S01]  /*81b0*/  VIADD R11, R24, 0xffffffff ;  /* 0xffffffff180b7836 */ /* 0x001fe20000000000 */
[----:B------:R-:W-:Y:S01]  /*81c0*/  SHF.L.U32 R9, R31, R26, RZ ;  /* 0x0000001a1f097219 */ /* 0x000fe200000006ff */
[----:B------:R-:W-:Y:S01]  /*81d0*/  @P2 IMAD R12, R13, R20, R8 ;  /* 0x000000140d0c2224 */ /* 0x000fe200078e0208 */
[----:B------:R-:W-:Y:S01]  /*81e0*/  LOP3.LUT R5, R22, R33, RZ, 0xc0, !PT ;  /* 0x0000002116057212 */ /* 0x000fe200078ec0ff */
[----:B------:R-:W-:Y:S01]  /*81f0*/  IMAD.MOV R10, RZ, RZ, -R6 ;  /* 0x000000ffff0a7224 */ /* 0x000fe200078e0a06 */
[----:B------:R-:W-:Y:S01]  /*8200*/  LOP3.LUT R18, R18, R11, RZ, 0xc0, !PT ;  /* 0x0000000b12127212 */ /* 0x000fe200078ec0ff */
[----:B------:R-:W-:Y:S02]  /*8210*/  IMAD.MOV.U32 R8, RZ, RZ, 0x1 ;  /* 0x00000001ff087424 */ /* 0x000fe400078e00ff */
[----:B------:R-:W-:Y:S02]  /*8220*/  IMAD R9, R9, R6, R5 ;  /* 0x0000000609097224 */ /* 0x000fe400078e0205 */
[----:B--2---:R-:W-:-:S02]  /*8230*/  IMAD R5, R10, R27, R23 ;  /* 0x0000001b0a057224 */ /* 0x004fc400078e0217 */
[----:B---3--:R-:W-:Y:S02]  /*8240*/  IMAD R6, R9, R30, R12 ;  /* 0x0000001e09067224 */ /* 0x008fe400078e020c */
[----:B------:R-:W-:Y:S01]  /*8250*/  IMAD R9, R5, R24, R18 ;  /* 0x0000001805097224 */ /* 0x000fe200078e0212 */
[----:B------:R-:W-:Y:S01]  /*8260*/  PRMT R5, R8, 0x7610, R5 ;  /* 0x0000761008057816 */ /* 0x000fe20000000005 */
[----:B------:R-:W-:-:S03]  /*8270*/  IMAD.MOV.U32 R16, RZ, RZ, R21 ;  /* 0x000000ffff107224 */ /* 0x000fc600078e0015 */
[----:B------:R-:W-:Y:S02]  /*8280*/  SEL R17, R9, R6, !P2 ;  /* 0x0000000609117207 */ /* 0x000fe40005000000 */
[----:B------:R-:W-:-:S07]  /*8290*/  SEL R6, R6, R9, !P2 ;  /* 0x0000000906067207 */ /* 0x000fce0005000000 */
.L_x_172:
[----:B------:R-:W-:-:S08]  /*82a0*/  NOP ;  /* 0x0000000000007918 */ /* 0x000fd00000000000 */
[----:B------:R-:W0:-:S00]  /*82b0*/  USETMAXREG.DEALLOC.CTAPOOL 0x28 ;  /* 0x00000028000079c8 */ /* 0x000e0000080e0500 */
[----:B0-----:R-:W-:-:S13]  /*82c0*/  ISETP.NE.AND P0, PT, R7, RZ, PT ;  /* 0x000000ff0700720c */ /* 0x001fda0003f05270 */
[----:B------:R-:W-:Y:S05]  /*82d0*/  @P0 EXIT ;  /* 0x000000000000094d */ /* 0x000fea0003800000 */
[----:B------:R-:W-:Y:S01]  /*82e0*/  LOP3.LUT P0, RZ, R5, 0xff, RZ, 0xc0, !PT ;  /* 0x000000ff05ff7812 */ /* 0x000fe2000780c0ff */
[----:B------:R-:W-:Y:S02]  /*82f0*/  IMAD.MOV.U32 R11, RZ, RZ, 0x1 ;  /* 0x00000001ff0b7424 */ /* 0x000fe400078e00ff */
[----:B------:R-:W-:-:S10]  /*8300*/  IMAD.MOV.U32 R15, RZ, RZ, RZ ;  /* 0x000000ffff0f7224 */ /* 0x000fd400078e00ff */
[----:B------:R-:W-:Y:S05]  /*8310*/  @!P0 BRA `(.L_x_175) ;  /* 0x0000000c00708947 */ /* 0x000fea0003800000 */
[----:B------:R-:W0:Y:S01]  /*8320*/  LDC R5, c[0x0][0x28c] ;  /* 0x0000a300ff057b82 */ /* 0x000e220000000800 */
[----:B------:R-:W-:Y:S01]  /*8330*/  UMOV UR14, 0x1 ;  /* 0x00000001000e7882 */ /* 0x000fe20000000000 */
[----:B------:R-:W-:Y:S01]  /*8340*/  ULDC UR9, c[0x0][0xc] ;  /* 0x0000030000097ab9 */ /* 0x000fe20000000800 */
[----:B------:R-:W-:Y:S01]  /*8350*/  ULDC UR12, c[0x0][0x10] ;  /* 0x00000400000c7ab9 */ /* 0x000fe20000000800 */
[----:B------:R-:W-:Y:S01]  /*8360*/  ULDC UR5, c[0x0][0x658] ;  /* 0x0001960000057ab9 */ /* 0x000fe20000000800 */
[----:B------:R-:W-:Y:S01]  /*8370*/  UMOV UR7, 0xffffffff ;  /* 0xffffffff00077882 */ /* 0x000fe20000000000 */
[----:B------:R-:W-:Y:S01]  /*8380*/  BSSY B0, `(.L_x_175) ;  /* 0x00000d5000007945 */ /* 0x000fe20003800000 */
[----:B------:R-:W-:Y:S01]  /*8390*/  USHF.L.U32 UR7, UR7, UR5, URZ ;  /* 0x0000000507077299 */ /* 0x000fe2000800063f */
[----:B------:R-:W1:Y:S01]  /*83a0*/  S2UR UR8, SR_CgaCtaId ;  /* 0x00000000000879c3 */ /* 0x000e620000008800 */
[----:B------:R-:W-:Y:S01]  /*83b0*/  USHF.L.U32 UR5, UR14, UR5, URZ ;  /* 0x000000050e057299 */ /* 0x000fe2000800063f */
[----:B------:R-:W-:Y:S01]  /*83c0*/  IMAD.MOV.U32 R13, RZ, RZ, 0x1 ;  /* 0x00000001ff0d7424 */ /* 0x000fe200078e00ff */
[----:B------:R-:W-:Y:S01]  /*83d0*/  LOP3.LUT R14, R4, 0x2, RZ, 0xfc, !PT ;  /* 0x00000002040e7812 */ /* 0x000fe200078efcff */
[----:B------:R-:W-:Y:S01]  /*83e0*/  IMAD.MOV.U32 R11, RZ, RZ, 0x1 ;  /* 0x00000001ff0b7424 */ /* 0x000fe200078e00ff */
[----:B------:R-:W-:Y:S01]  /*83f0*/  ULDC UR4, c[0x0][0x600] ;  /* 0x0001800000047ab9 */ /* 0x000fe20000000800 */
[----:B------:R-:W-:Y:S01]  /*8400*/  IMAD.MOV.U32 R15, RZ, RZ, RZ ;  /* 0x000000ffff0f7224 */ /* 0x000fe200078e00ff */
[----:B------:R-:W-:Y:S01]  /*8410*/  UMOV UR15, 0x5 ;  /* 0x00000005000f7882 */ /* 0x000fe20000000000 */
[----:B------:R-:W-:-:S02]  /*8420*/  UIADD3 UR4, UR4, -0x1, URZ ;  /* 0xffffffff04047890 */ /* 0x000fc4000fffe03f */
[----:B------:R-:W-:Y:S01]  /*8430*/  ULOP3.LUT UR7, URZ, UR7, URZ, 0x33, !UPT ;  /* 0x000000073f077292 */ /* 0x000fe2000f8e333f */
[----:B------:R-:W-:Y:S01]  /*8440*/  ULDC.64 UR30, c[0x0][0x198] ;  /* 0x00006600001e7ab9 */ /* 0x000fe20000000a00 */
[----:B0-----:R-:W-:-:S05]  /*8450*/  VIADD R5, R5, 0x1f ;  /* 0x0000001f05057836 */ /* 0x001fca0000000000 */
[----:B------:R-:W-:Y:S01]  /*8460*/  SHF.R.S32.HI R8, RZ, 0x1f, R5 ;  /* 0x0000001fff087819 */ /* 0x000fe20000011405 */
[----:B-1----:R-:W-:-:S03]  /*8470*/  ULOP3.LUT UR10, UR8, 0x1, URZ, 0xc0, !UPT ;  /* 0x00000001080a7892 */ /* 0x002fc6000f8ec03f */
[----:B------:R-:W-:Y:S01]  /*8480*/  LEA.HI R8, R8, R5, RZ, 0x5 ;  /* 0x0000000508087211 */ /* 0x000fe200078f28ff */
[----:B------:R-:W-:Y:S02]  /*8490*/  USHF.R.U32.HI UR28, URZ, 0x1, UR8 ;  /* 0x000000013f1c7899 */ /* 0x000fe40008011608 */
[----:B------:R-:W-:Y:S01]  /*84a0*/  USHF.L.U32 UR6, UR8, 0x6, URZ ;  /* 0x0000000608067899 */ /* 0x000fe2000800063f */
[----:B------:R-:W-:Y:S01]  /*84b0*/  SHF.R.S32.HI R10, RZ, 0x5, R8 ;  /* 0x00000005ff0a7819 */ /* 0x000fe20000011408 */
[----:B------:R-:W-:Y:S02]  /*84c0*/  USHF.L.U32 UR27, UR8, 0xb, URZ ;  /* 0x0000000b081b7899 */ /* 0x000fe4000800063f */
[----:B------:R-:W-:Y:S02]  /*84d0*/  ULOP3.LUT UR8, UR8, 0xfffffffe, URZ, 0xc0, !UPT ;  /* 0xfffffffe08087892 */ /* 0x000fe4000f8ec03f */
[----:B------:R-:W-:Y:S01]  /*84e0*/  UISETP.GT.U32.AND UP0, UPT, UR10, 0xffff, UPT ;  /* 0x0000ffff0a00788c */ /* 0x000fe2000bf04070 */
[----:B------:R-:W-:Y:S01]  /*84f0*/  VIADD R5, R10, 0x1 ;  /* 0x000000010a057836 */ /* 0x000fe20000000000 */
[----:B------:R-:W-:-:S02]  /*8500*/  USHF.L.U32 UR13, UR14, UR8, URZ ;  /* 0x000000080e0d7299 */ /* 0x000fc4000800063f */
[----:B------:R-:W-:Y:S02]  /*8510*/  ULOP3.LUT UR11, UR8, 0x1, URZ, 0xfc, !UPT ;  /* 0x00000001080b7892 */ /* 0x000fe4000f8efc3f */
[----:B------:R-:W-:Y:S02]  /*8520*/  UIMAD.WIDE.U32 UR8, UR9, UR12, URZ ;  /* 0x0000000c090872a5 */ /* 0x000fe4000f8e003f */
[----:B------:R-:W-:Y:S01]  /*8530*/  USEL UR10, UR10, 0xffff, !UP0 ;  /* 0x0000ffff0a0a7887 */ /* 0x000fe2000c000000 */
[----:B------:R-:W-:Y:S01]  /*8540*/  ULDC UR12, c[0x0][0x14] ;  /* 0x00000500000c7ab9 */ /* 0x000fe20000000800 */
[----:B------:R-:W-:Y:S02]  /*8550*/  USHF.L.U32 UR11, UR14, UR11, URZ ;  /* 0x0000000b0e0b7299 */ /* 0x000fe4000800063f */
[----:B------:R-:W-:Y:S02]  /*8560*/  UIMAD.WIDE.U32 UR24, UR8, UR12, URZ ;  /* 0x0000000c081872a5 */ /* 0x000fe4000f8e003f */
[----:B------:R-:W-:-:S02]  /*8570*/  UIMAD UR14, UR9, UR12, URZ ;  /* 0x0000000c090e72a4 */ /* 0x000fc4000f8e023f */
[----:B------:R-:W-:Y:S02]  /*8580*/  ULOP3.LUT UR10, UR10, 0xffff, URZ, 0xc0, !UPT ;  /* 0x0000ffff0a0a7892 */ /* 0x000fe4000f8ec03f */
[----:B------:R-:W-:Y:S02]  /*8590*/  ULOP3.LUT UR6, UR6, 0x40, URZ, 0xc0, !UPT ;  /* 0x0000004006067892 */ /* 0x000fe4000f8ec03f */
[----:B------:R-:W-:Y:S02]  /*85a0*/  ULOP3.LUT UR13, UR13, UR11, URZ, 0xfc, !UPT ;  /* 0x0000000b0d0d7292 */ /* 0x000fe4000f8efc3f */
[----:B------:R-:W-:Y:S02]  /*85b0*/  UIADD3 UR14, UR25, UR14, URZ ;  /* 0x0000000e190e7290 */ /* 0x000fe4000fffe03f */
[----:B------:R-:W-:-:S12]  /*85c0*/  USHF.L.U32 UR15, UR15, UR10, URZ ;  /* 0x0000000a0f0f7299 */ /* 0x000fd8000800063f */
.L_x_186:
[----:B------:R-:W-:-:S03]  /*85d0*/  UMOV UR8, 0xffffffff ;  /* 0xffffffff00087882 */ /* 0x000fc60000000000 */
[----:B------:R-:W-:Y:S05]  /*85e0*/  BRA.DIV UR8, `(.L_x_176) ;  /* 0x0000000e08887947 */ /* 0x000fea000b800000 */
[----:B------:R-:W-:-:S13]  /*85f0*/  ELECT P0, URZ, PT ;  /* 0x00000000003f782f */ /* 0x000fda0003800000 */
.L_x_196:
[----:B------:R-:W0:Y:S01]  /*8600*/  LDC R7, c[0x0][0x28c] ;  /* 0x0000a300ff077b82 */ /* 0x000e220000000800 */
[----:B------:R-:W-:Y:S01]  /*8610*/  BSSY B1, `(.L_x_177) ;  /* 0x000003b000017945 */ /* 0x000fe20003800000 */
[----:B0-----:R-:W-:-:S13]  /*8620*/  ISETP.LT.OR P0, PT, R7, 0x1, !P0 ;  /* 0x000000010700780c */ /* 0x001fda0004701670 */
[----:B------:R-:W-:Y:S05]  /*8630*/  @P0 BRA `(.L_x_178) ;  /* 0x0000000000e00947 */ /* 0x000fea0003800000 */
[----:B------:R-:W-:Y:S01]  /*8640*/  LEA R9, R6, UR28, 0x1 ;  /* 0x0000001c06097c11 */ /* 0x000fe2000f8e08ff */
[----:B------:R-:W-:Y:S01]  /*8650*/  IMAD.MOV.U32 R21, RZ, RZ, RZ ;  /* 0x000000ffff157224 */ /* 0x000fe200078e00ff */
[----:B------:R-:W-:Y:S01]  /*8660*/  LEA R17, R17, UR6, 0x7 ;  /* 0x0000000611117c11 */ /* 0x000fe2000f8e38ff */
[----:B------:R-:W-:Y:S02]  /*8670*/  IMAD.MOV.U32 R6, RZ, RZ, R5 ;  /* 0x000000ffff067224 */ /* 0x000fe400078e0005 */
[----:B------:R-:W-:Y:S02]  /*8680*/  IMAD.MOV.U32 R7, RZ, RZ, R11 ;  /* 0x000000ffff077224 */ /* 0x000fe400078e000b */
[----:B------:R-:W-:Y:S02]  /*8690*/  IMAD.MOV.U32 R8, RZ, RZ, R15 ;  /* 0x000000ffff087224 */ /* 0x000fe400078e000f */
[----:B------:R-:W-:-:S07]  /*86a0*/  IMAD.SHL.U32 R18, R9, 0x40, RZ ;  /* 0x0000004009127824 */ /* 0x000fce00078e00ff */
.L_x_181:
[----:B------:R-:W0:Y:S01]  /*86b0*/  S2R R12, SR_CgaCtaId ;  /* 0x00000000000c7919 */ /* 0x000e220000008800 */
[----:B------:R-:W-:Y:S02]  /*86c0*/  MOV R9, 0x400 ;  /* 0x0000040000097802 */ /* 0x000fe40000000f00 */
[----:B------:R-:W-:Y:S02]  /*86d0*/  LOP3.LUT P1, RZ, R0, 0x7f, RZ, 0xc0, !PT ;  /* 0x0000007f00ff7812 */ /* 0x000fe4000782c0ff */
[----:B0-----:R-:W-:Y:S02]  /*86e0*/  LEA R19, R12, R9, 0x18 ;  /* 0x000000090c137211 */ /* 0x001fe400078ec0ff */
[----:B------:R-:W-:-:S09]  /*86f0*/  SHF.L.U32 R9, R7, 0x1f, RZ ;  /* 0x0000001f07097819 */ /* 0x000fd200000006ff */
[----:B------:R-:W0:Y:S01]  /*8700*/  @!P1 LDC R12, c[0x0][0x500] ;  /* 0x00014000ff0c9b82 */ /* 0x000e220000000800 */
[----:B------:R-:W-:-:S04]  /*8710*/  IMAD R20, R8, 0x8, R19 ;  /* 0x0000000808147824 */ /* 0x000fc800078e0213 */
[----:B------:R-:W1:Y:S02]  /*8720*/  SYNCS.PHASECHK.TRANS64.TRYWAIT P0, [R20+URZ+0x18], R9 ;  /* 0x00001809140075a7 */ /* 0x000e64000800017f */
[----:B-1----:R-:W-:Y:S05]  /*8730*/  @!P0 BRA `(.L_x_179) ;  /* 0x0000000c00548947 */ /* 0x002fea0003800000 */
.L_x_197:
[----:B-1----:R-:W-:Y:S01]  /*8740*/  PRMT R9, R14, 0x9910, RZ ;  /* 0x000099100e097816 */ /* 0x002fe200000000ff */
[----:B0-----:R0:W-:Y:S03]  /*8750*/  @!P1 SYNCS.ARRIVE.TRANS64 RZ, [R20+URZ], R12 ;  /* 0x0000000c14ff99a7 */ /* 0x0011e6000800003f */
[----:B------:R-:W-:-:S13]  /*8760*/  ISETP.NE.AND P0, PT, R9, 0x2, PT ;  /* 0x000000020900780c */ /* 0x000fda0003f05270 */
[----:B0-----:R-:W-:Y:S05]  /*8770*/  @P0 BRA `(.L_x_180) ;  /* 0x0000000000040947 */ /* 0x001fea0003800000 */
[----:B------:R-:W-:Y:S01]  /*8780*/  BPT.TRAP 0x1 ;  /* 0x000000040000795c */ /* 0x000fe20000300000 */
.L_x_180:
[----:B------:R-:W-:Y:S01]  /*8790*/  R2UR UR8, R8 ;  /* 0x00000000080872ca */ /* 0x000fe200000e0000 */
[----:B------:R-:W-:Y:S01]  /*87a0*/  VIADD R6, R6, 0xffffffff ;  /* 0xffffffff06067836 */ /* 0x000fe20000000000 */
[----:B------:R-:W-:Y:S01]  /*87b0*/  R2UR UR22, R19 ;  /* 0x00000000131672ca */ /* 0x000fe200000e0000 */
[----:B------:R-:W-:Y:S01]  /*87c0*/  UIADD3 UR16, UP0, UR30, 0xf0, URZ ;  /* 0x000000f01e107890 */ /* 0x000fe2000ff1e03f */
[----:B------:R-:W-:Y:S01]  /*87d0*/  R2UR UR23, R18 ;  /* 0x00000000121772ca */ /* 0x000fe200000e0000 */
[----:B------:R-:W-:Y:S01]  /*87e0*/  UIADD3 UR32, UP1, UR30, 0x1f0, URZ ;  /* 0x000001f01e207890 */ /* 0x000fe2000ff3e03f */
[----:B------:R-:W-:Y:S01]  /*87f0*/  R2UR UR9, R20 ;  /* 0x00000000140972ca */ /* 0x000fe200000e0000 */
[----:B------:R-:W-:Y:S01]  /*8800*/  UIADD3.X UR17, URZ, UR31, URZ, UP0, !UPT ;  /* 0x0000001f3f117290 */ /* 0x000fe200087fe43f */
[----:B------:R-:W-:Y:S01]  /*8810*/  R2UR UR10, R21 ;  /* 0x00000000150a72ca */ /* 0x000fe200000e0000 */
[----:B------:R-:W-:Y:S01]  /*8820*/  UPRMT UR20, URZ, 0x5410, UR15 ;  /* 0x000054103f147896 */ /* 0x000fe2000800000f */
[----:B------:R-:W-:Y:S01]  /*8830*/  R2UR UR12, R16 ;  /* 0x00000000100c72ca */ /* 0x000fe200000e0000 */
[----:B------:R-:W-:Y:S01]  /*8840*/  VIADD R8, R8, 0x1 ;  /* 0x0000000108087836 */ /* 0x000fe20000000000 */
[----:B------:R-:W-:Y:S01]  /*8850*/  R2UR UR26, R17 ;  /* 0x00000000111a72ca */ /* 0x000fe200000e0000 */
[----:B------:R-:W-:Y:S01]  /*8860*/  USHF.L.U32 UR8, UR8, 0xc, URZ ;  /* 0x0000000c08087899 */ /* 0x000fe2000800063f */
[----:B------:R-:W-:Y:S01]  /*8870*/  ISETP.GT.AND P1, PT, R6, 0x1, PT ;  /* 0x000000010600780c */ /* 0x000fe20003f24270 */
[----:B------:R-:W-:Y:S01]  /*8880*/  UPRMT UR29, URZ, 0x5410, UR13 ;  /* 0x000054103f1d7896 */ /* 0x000fe2000800000d */
[C---:B------:R-:W-:Y:S01]  /*8890*/  ISETP.NE.AND P0, PT, R8.reuse, 0x3, PT ;  /* 0x000000030800780c */ /* 0x040fe20003f05270 */
[----:B------:R-:W-:Y:S01]  /*88a0*/  ULEA UR11, UR28, UR8, 0xb ;  /* 0x000000081c0b7291 */ /* 0x000fe2000f8e583f */
[----:B------:R-:W-:Y:S01]  /*88b0*/  VIADD R21, R21, 0x20 ;  /* 0x0000002015157836 */ /* 0x000fe20000000000 */
[----:B------:R-:W-:Y:S01]  /*88c0*/  ULOP3.LUT UR8, UR8, 0x800, UR27, 0xf8, !UPT ;  /* 0x0000080008087892 */ /* 0x000fe2000f8ef81b */
[----:B------:R-:W-:Y:S01]  /*88d0*/  SEL R12, RZ, 0x1, P0 ;  /* 0x00000001ff0c7807 */ /* 0x000fe20000000000 */
[----:B------:R-:W-:Y:S01]  /*88e0*/  UIADD3 UR21, UR22, 0x100, UR11 ;  /* 0x0000010016157890 */ /* 0x000fe2000fffe00b */
[----:B------:R-:W-:Y:S01]  /*88f0*/  SEL R8, R8, RZ, P0 ;  /* 0x000000ff08087207 */ /* 0x000fe20000000000 */
[----:B------:R-:W-:Y:S01]  /*8900*/  UIADD3 UR22, UR22, 0x3100, UR8 ;  /* 0x0000310016167890 */ /* 0x000fe2000fffe008 */
[----:B------:R-:W-:Y:S01]  /*8910*/  LOP3.LUT R7, R7, R12, RZ, 0x3c, !PT ;  /* 0x0000000c07077212 */ /* 0x000fe200078e3cff */
[----:B------:R-:W-:Y:S01]  /*8920*/  UIADD3.X UR33, URZ, UR31, URZ, UP1, !UPT ;  /* 0x0000001f3f217290 */ /* 0x000fe20008ffe43f */
[----:B------:R-:W-:Y:S01]  /*8930*/  UMOV UR18, 0x0 ;  /* 0x0000000000127882 */ /* 0x000fe20000000000 */
[----:B------:R-:W-:Y:S01]  /*8940*/  UMOV UR19, 0x10000000 ;  /* 0x1000000000137882 */ /* 0x000fe20000000000 */
[----:B------:R-:W-:Y:S01]  /*8950*/  UMOV UR11, UR23 ;  /* 0x00000017000b7c82 */ /* 0x000fe20008000000 */
[----:B------:R-:W-:-:S02]  /*8960*/  UMOV UR8, UR21 ;  /* 0x0000001500087c82 */ /* 0x000fc40008000000 */
[----:B------:R0:W-:Y:S02]  /*8970*/  UTMALDG.3D.MULTICAST [UR8], [UR16], UR20, desc[UR18] ;  /* 0x00001208100073b4 */ /* 0x0001e40008011814 */
[----:B0-----:R-:W-:Y:S01]  /*8980*/  UMOV UR8, UR22 ;  /* 0x0000001600087c82 */ /* 0x001fe20008000000 */
[----:B------:R-:W-:Y:S02]  /*8990*/  UMOV UR11, UR26 ;  /* 0x0000001a000b7c82 */ /* 0x000fe40008000000 */
[----:B------:R0:W-:Y:S02]  /*89a0*/  UTMALDG.3D.MULTICAST [UR8], [UR32], UR29, desc[UR18] ;  /* 0x00001208200073b4 */ /* 0x0001e4000801181d */
[----:B0-----:R-:W-:Y:S05]  /*89b0*/  @P1 BRA `(.L_x_181) ;  /* 0xfffffffc003c1947 */ /* 0x001fea000383ffff */
.L_x_178:
[----:B------:R-:W-:Y:S05]  /*89c0*/  BSYNC B1 ;  /* 0x0000000000017941 */ /* 0x000fea0003800000 */
.L_x_177:
[----:B------:R-:W-:Y:S01]  /*89d0*/  LOP3.LUT P1, RZ, R13, 0xff, RZ, 0xc0, !PT ;  /* 0x000000ff0dff7812 */ /* 0x000fe2000782c0ff */
[C---:B------:R-:W-:Y:S01]  /*89e0*/  IMAD.IADD R15, R10.reuse, 0x1, R15 ;  /* 0x000000010a0f7824 */ /* 0x040fe200078e020f */
[----:B------:R-:W-:Y:S01]  /*89f0*/  ULDC.64 UR8, c[0x0][0x650] ;  /* 0x0001940000087ab9 */ /* 0x000fe20000000a00 */
[C---:B------:R-:W-:Y:S01]  /*8a00*/  ISETP.GE.U32.AND P3, PT, R10.reuse, 0x3, PT ;  /* 0x000000030a00780c */ /* 0x040fe20003f66070 */
[----:B------:R-:W-:Y:S01]  /*8a10*/  BSSY B1, `(.L_x_182) ;  /* 0x0000069000017945 */ /* 0x000fe20003800000 */
[----:B------:R-:W-:Y:S01]  /*8a20*/  IMAD.MOV.U32 R17, RZ, RZ, -0x1 ;  /* 0xffffffffff117424 */ /* 0x000fe200078e00ff */
[----:B------:R-:W-:Y:S01]  /*8a30*/  ISETP.GT.U32.AND P0, PT, R15, 0x2, PT ;  /* 0x000000020f00780c */ /* 0x000fe20003f04070 */
[----:B------:R-:W-:Y:S01]  /*8a40*/  IMAD.MOV.U32 R16, RZ, RZ, -0x1 ;  /* 0xffffffffff107424 */ /* 0x000fe200078e00ff */
[----:B------:R-:W-:Y:S02]  /*8a50*/  PRMT R13, RZ, 0x7610, R13 ;  /* 0x00007610ff0d7816 */ /* 0x000fe4000000000d */
[----:B------:R-:W-:-:S03]  /*8a60*/  ISETP.LT.U32.AND P0, PT, R10, 0x3, P0 ;  /* 0x000000030a00780c */ /* 0x000fc60000701070 */
[----:B------:R-:W0:Y:S01]  /*8a70*/  @P1 S2R R7, SR_CgaCtaId ;  /* 0x0000000000071919 */ /* 0x000e220000008800 */
[----:B------:R-:W-:-:S04]  /*8a80*/  @P1 MOV R6, 0x400 ;  /* 0x0000040000061802 */ /* 0x000fc80000000f00 */
[----:B0-----:R-:W-:Y:S01]  /*8a90*/  @P1 LEA R8, R7, R6, 0x18 ;  /* 0x0000000607081211 */ /* 0x001fe200078ec0ff */
[----:B------:R-:W-:Y:S01]  /*8aa0*/  IMAD.WIDE.U32 R6, R15, -0x55555555, RZ ;  /* 0xaaaaaaab0f067825 */ /* 0x000fe200078e00ff */
[----:B------:R-:W-:Y:S02]  /*8ab0*/  SEL R6, RZ, 0x1, !P0 ;  /* 0x00000001ff067807 */ /* 0x000fe40004000000 */
[----:B------:R0:W-:Y:S01]  /*8ac0*/  @P1 SYNCS.ARRIVE.TRANS64.A1T0 RZ, [R8+URZ+0x48], RZ ;  /* 0x000048ff08ff19a7 */ /* 0x0001e2000810003f */
[----:B------:R-:W-:Y:S02]  /*8ad0*/  IADD3 R2, P1, R2, UR24, RZ ;  /* 0x0000001802027c10 */ /* 0x000fe4000ff3e0ff */
[----:B------:R-:W-:Y:S01]  /*8ae0*/  LOP3.LUT R11, R11, R6, RZ, 0x3c, !PT ;  /* 0x000000060b0b7212 */ /* 0x000fe200078e3cff */
[----:B------:R-:W-:Y:S01]  /*8af0*/  IMAD.MOV.U32 R6, RZ, RZ, -0x1 ;  /* 0xffffffffff067424 */ /* 0x000fe200078e00ff */
[----:B------:R-:W-:Y:S02]  /*8b00*/  IADD3.X R3, R3, UR14, RZ, P1, !PT ;  /* 0x0000000e03037c10 */ /* 0x000fe40008ffe4ff */
[----:B------:R-:W-:-:S02]  /*8b10*/  ISETP.GE.U32.AND P0, PT, R2, UR8, PT ;  /* 0x0000000802007c0c */ /* 0x000fc4000bf06070 */
[----:B0-----:R-:W-:Y:S02]  /*8b20*/  SHF.R.U32.HI R8, RZ, 0x1, R7 ;  /* 0x00000001ff087819 */ /* 0x001fe40000011607 */
[----:B------:R-:W-:Y:S02]  /*8b30*/  ISETP.GE.U32.AND.EX P0, PT, R3, UR9, PT, P0 ;  /* 0x0000000903007c0c */ /* 0x000fe4000bf06100 */
[----:B------:R-:W-:Y:S01]  /*8b40*/  @P3 LOP3.LUT R11, R11, 0x1, R8, 0x78, !PT ;  /* 0x000000010b0b3812 */ /* 0x000fe200078e7808 */
[----:B------:R-:W-:Y:S01]  /*8b50*/  IMAD R15, R8, -0x3, R15 ;  /* 0xfffffffd080f7824 */ /* 0x000fe200078e020f */
[----:B------:R-:W-:-:S09]  /*8b60*/  PRMT R7, RZ, 0x7610, R7 ;  /* 0x00007610ff077816 */ /* 0x000fd20000000007 */
[----:B------:R-:W-:Y:S05]  /*8b70*/  @P0 BRA `(.L_x_183) ;  /* 0x0000000400480947 */ /* 0x000fea0003800000 */
[----:B------:R-:W0:Y:S01]  /*8b80*/  S2R R17, SR_CTAID.X ;  /* 0x0000000000117919 */ /* 0x000e220000002500 */
[----:B------:R-:W-:Y:S01]  /*8b90*/  ULDC.64 UR8, c[0x0][0x628] ;  /* 0x00018a0000087ab9 */ /* 0x000fe20000000a00 */
[----:B------:R-:W1:Y:S01]  /*8ba0*/  LDC R18, c[0x0][0x144] ;  /* 0x00005100ff127b82 */ /* 0x000e620000000800 */
[----:B------:R-:W-:Y:S01]  /*8bb0*/  ISETP.NE.U32.AND P0, PT, RZ, UR8, PT ;  /* 0x00000008ff007c0c */ /* 0x000fe2000bf05070 */
[----:B------:R-:W2:Y:S01]  /*8bc0*/  S2R R12, SR_CTAID.Y ;  /* 0x00000000000c7919 */ /* 0x000ea20000002600 */
[----:B------:R-:W-:Y:S01]  /*8bd0*/  ULDC UR10, c[0x0][0x150] ;  /* 0x00005400000a7ab9 */ /* 0x000fe20000000800 */
[----:B------:R-:W-:Y:S01]  /*8be0*/  ULDC UR11, c[0x0][0x630] ;  /* 0x00018c00000b7ab9 */ /* 0x000fe20000000800 */
[----:B------:R-:W-:Y:S01]  /*8bf0*/  ISETP.NE.AND.EX P0, PT, RZ, UR9, PT, P0 ;  /* 0x00000009ff007c0c */ /* 0x000fe2000bf05300 */
[----:B------:R-:W-:Y:S01]  /*8c00*/  IMAD.MOV.U32 R6, RZ, RZ, R2 ;  /* 0x000000ffff067224 */ /* 0x000fe200078e0002 */
[----:B0-----:R-:W-:-:S05]  /*8c10*/  I2FP.F32.U32 R7, R17 ;  /* 0x0000001100077245 */ /* 0x001fca0000201000 */
[----:B------:R-:W-:Y:S01]  /*8c20*/  FMUL R20, R7, UR10 ;  /* 0x0000000a07147c20 */ /* 0x000fe20008400000 */
[----:B------:R-:W-:-:S05]  /*8c30*/  IMAD.MOV.U32 R7, RZ, RZ, R3 ;  /* 0x000000ffff077224 */ /* 0x000fca00078e0003 */
[----:B--2---:R-:W-:Y:S05]  /*8c40*/  @!P0 BRA `(.L_x_184) ;  /* 0x0000000000288947 */ /* 0x004fea0003800000 */
[----:B------:R-:W-:Y:S02]  /*8c50*/  ULDC UR10, c[0x0][0x634] ;  /* 0x00018d00000a7ab9 */ /* 0x000fe40000000800 */
[----:B------:R-:W-:-:S05]  /*8c60*/  IADD3 R7, P0, R2, UR10, RZ ;  /* 0x0000000a02077c10 */ /* 0x000fca000ff1e0ff */
[----:B------:R-:W-:-:S04]  /*8c70*/  IMAD.X R19, RZ, RZ, R3, P0 ;  /* 0x000000ffff137224 */ /* 0x000fc800000e0603 */
[----:B------:R-:W-:-:S04]  /*8c80*/  IMAD.WIDE.U32 R8, R19, UR8, RZ ;  /* 0x0000000813087c25 */ /* 0x000fc8000f8e00ff */
[----:B------:R-:W-:-:S04]  /*8c90*/  IMAD.WIDE.U32 R8, P0, R7, UR9, R8 ;  /* 0x0000000907087c25 */ /* 0x000fc8000f800008 */
[----:B------:R-:W-:-:S04]  /*8ca0*/  IMAD.WIDE.U32 R6, R7, UR8, RZ ;  /* 0x0000000807067c25 */ /* 0x000fc8000f8e00ff */
[----:B------:R-:W-:Y:S01]  /*8cb0*/  IMAD.MOV.U32 R6, RZ, RZ, R9 ;  /* 0x000000ffff067224 */ /* 0x000fe200078e0009 */
[----:B------:R-:W-:Y:S01]  /*8cc0*/  IADD3 RZ, P1, R7, R8, RZ ;  /* 0x0000000807ff7210 */ /* 0x000fe20007f3e0ff */
[----:B------:R-:W-:-:S04]  /*8cd0*/  IMAD.X R7, RZ, RZ, RZ, P0 ;  /* 0x000000ffff077224 */ /* 0x000fc800000e06ff */
[----:B------:R-:W-:-:S08]  /*8ce0*/  IMAD.WIDE.U32.X R6, R19, UR9, R6, P1 ;  /* 0x0000000913067c25 */ /* 0x000fd000088e0406 */
.L_x_184:
[--C-:B------:R-:W-:Y:S01]  /*8cf0*/  SHF.R.U64 R16, R6, UR11, R7.reuse ;  /* 0x0000000b06107c19 */ /* 0x100fe20008001207 */
[----:B------:R-:W0:Y:S01]  /*8d00*/  F2I.U32.TRUNC.NTZ R20, R20 ;  /* 0x0000001400147305 */ /* 0x000e22000020f000 */
[----:B------:R-:W-:Y:S01]  /*8d10*/  SHF.R.U32.HI R6, RZ, UR11, R7 ;  /* 0x0000000bff067c19 */ /* 0x000fe20008011607 */
[----:B------:R-:W-:Y:S01]  /*8d20*/  ULDC.64 UR8, c[0x0][0x620] ;  /* 0x0001880000087ab9 */ /* 0x000fe20000000a00 */
[----:B------:R-:W-:Y:S01]  /*8d30*/  IADD3 R9, P0, RZ, -R16, RZ ;  /* 0x80000010ff097210 */ /* 0x000fe20007f1e0ff */
[----:B------:R-:W-:Y:S01]  /*8d40*/  ULDC.64 UR10, c[0x0][0x640] ;  /* 0x00019000000a7ab9 */ /* 0x000fe20000000a00 */
[----:B------:R-:W2:Y:S03]  /*8d50*/  LDC R21, c[0x0][0x148] ;  /* 0x00005200ff157b82 */ /* 0x000ea60000000800 */
[----:B------:R-:W-:Y:S01]  /*8d60*/  IMAD.X R6, RZ, RZ, ~R6, P0 ;  /* 0x000000ffff067224 */ /* 0x000fe200000e0e06 */
[----:B------:R-:W-:-:S03]  /*8d70*/  ISETP.NE.U32.AND P0, PT, RZ, UR10, PT ;  /* 0x0000000aff007c0c */ /* 0x000fc6000bf05070 */
[----:B------:R-:W-:Y:S01]  /*8d80*/  IMAD R8, R6, UR8, RZ ;  /* 0x0000000806087c24 */ /* 0x000fe2000f8e02ff */
[----:B------:R-:W-:Y:S01]  /*8d90*/  ISETP.NE.AND.EX P0, PT, RZ, UR11, PT, P0 ;  /* 0x0000000bff007c0c */ /* 0x000fe2000bf05300 */
[----:B------:R-:W-:Y:S01]  /*8da0*/  IMAD.WIDE.U32 R6, R9, UR8, R2 ;  /* 0x0000000809067c25 */ /* 0x000fe2000f8e0002 */
[----:B------:R-:W-:-:S03]  /*8db0*/  ULDC UR8, c[0x0][0x618] ;  /* 0x0001860000087ab9 */ /* 0x000fc60000000800 */
[----:B------:R-:W-:Y:S01]  /*8dc0*/  IMAD R9, R9, UR9, R8 ;  /* 0x0000000909097c24 */ /* 0x000fe2000f8e0208 */
[----:B------:R-:W-:Y:S01]  /*8dd0*/  ULDC UR9, c[0x0][0x154] ;  /* 0x0000550000097ab9 */ /* 0x000fe20000000800 */
[----:B0-----:R-:W-:Y:S02]  /*8de0*/  IMAD.MOV R8, RZ, RZ, -R20 ;  /* 0x000000ffff087224 */ /* 0x001fe400078e0a14 */
[----:B------:R-:W-:Y:S02]  /*8df0*/  IMAD.IADD R7, R7, 0x1, R9 ;  /* 0x0000000107077824 */ /* 0x000fe400078e0209 */
[----:B-1----:R-:W-:Y:S01]  /*8e00*/  IMAD R17, R18, R8, R17 ;  /* 0x0000000812117224 */ /* 0x002fe200078e0211 */
[----:B------:R-:W-:Y:S02]  /*8e10*/  I2FP.F32.U32 R8, R12 ;  /* 0x0000000c00087245 */ /* 0x000fe40000201000 */
[--C-:B------:R-:W-:Y:S02]  /*8e20*/  SHF.R.U64 R18, R6, UR8, R7.reuse ;  /* 0x0000000806127c19 */ /* 0x100fe40008001207 */
[----:B------:R-:W-:Y:S01]  /*8e30*/  SHF.R.U32.HI R7, RZ, UR8, R7 ;  /* 0x00000008ff077c19 */ /* 0x000fe20008011607 */
[----:B------:R-:W-:Y:S01]  /*8e40*/  FMUL R8, R8, UR9 ;  /* 0x0000000908087c20 */ /* 0x000fe20008400000 */
[----:B------:R-:W-:-:S02]  /*8e50*/  ULDC UR8, c[0x0][0x608] ;  /* 0x0001820000087ab9 */ /* 0x000fc40000000800 */
[--C-:B------:R-:W-:Y:S01]  /*8e60*/  SHF.R.U64 R20, R18, UR8, R7.reuse ;  /* 0x0000000812147c19 */ /* 0x100fe20008001207 */
[----:B------:R0:W1:Y:S01]  /*8e70*/  F2I.U32.TRUNC.NTZ R22, R8 ;  /* 0x0000000800167305 */ /* 0x000062000020f000 */
[----:B------:R-:W-:Y:S01]  /*8e80*/  SHF.R.U32.HI R7, RZ, UR8, R7 ;  /* 0x00000008ff077c19 */ /* 0x000fe20008011607 */
[----:B------:R-:W-:-:S03]  /*8e90*/  ULDC UR8, c[0x0][0x658] ;  /* 0x0001960000087ab9 */ /* 0x000fc60000000800 */
[--C-:B------:R-:W-:Y:S02]  /*8ea0*/  SHF.R.U64 R19, R20, UR8, R7.reuse ;  /* 0x0000000814137c19 */ /* 0x100fe40008001207 */
[----:B------:R-:W-:-:S03]  /*8eb0*/  SHF.R.U32.HI R23, RZ, UR8, R7 ;  /* 0x00000008ff177c19 */ /* 0x000fc60008011607 */
[----:B------:R-:W-:Y:S02]  /*8ec0*/  IMAD.MOV.U32 R6, RZ, RZ, R19 ;  /* 0x000000ffff067224 */ /* 0x000fe400078e0013 */
[----:B------:R-:W-:Y:S01]  /*8ed0*/  IMAD.MOV.U32 R7, RZ, RZ, R23 ;  /* 0x000000ffff077224 */ /* 0x000fe200078e0017 */
[----:B0-----:R-:W-:Y:S06]  /*8ee0*/  @!P0 BRA `(.L_x_185) ;  /* 0x0000000000288947 */ /* 0x001fec0003800000 */
        /* <DEDUP_REMOVED lines=10> */
.L_x_185:
[----:B------:R-:W-:Y:S01]  /*8f90*/  ULDC UR8, c[0x0][0x648] ;  /* 0x0001920000087ab9 */ /* 0x000fe20000000800 */
[----:B-1----:R-:W-:Y:S01]  /*8fa0*/  IMAD.MOV R22, RZ, RZ, -R22 ;  /* 0x000000ffff167224 */ /* 0x002fe200078e0a16 */
[----:B------:R-:W-:Y:S01]  /*8fb0*/  SHF.R.U64 R7, R6, UR8, R7 ;  /* 0x0000000806077c19 */ /* 0x000fe20008001207 */
[----:B------:R-:W-:Y:S01]  /*8fc0*/  ULDC UR8, c[0x0][0x638] ;  /* 0x00018e0000087ab9 */ /* 0x000fe20000000800 */
[----:B------:R-:W-:Y:S01]  /*8fd0*/  LOP3.LUT R6, R20, UR7, RZ, 0xc0, !PT ;  /* 0x0000000714067c12 */ /* 0x000fe2000f8ec0ff */
[----:B--2---:R-:W-:Y:S01]  /*8fe0*/  @P2 IMAD R17, R21, R22, R12 ;  /* 0x0000001615112224 */ /* 0x004fe200078e020c */
[----:B------:R-:W-:Y:S01]  /*8ff0*/  LOP3.LUT R18, R18, UR4, RZ, 0xc0, !PT ;  /* 0x0000000412127c12 */ /* 0x000fe2000f8ec0ff */
[----:B------:R-:W-:Y:S01]  /*9000*/  IMAD.MOV R8, RZ, RZ, -R7 ;  /* 0x000000ffff087224 */ /* 0x000fe200078e0a07 */
[----:B------:R-:W-:Y:S01]  /*9010*/  ULDC UR9, c[0x0][0x610] ;  /* 0x0001840000097ab9 */ /* 0x000fe20000000800 */
[----:B------:R-:W-:Y:S02]  /*9020*/  IMAD R6, R7, UR5, R6 ;  /* 0x0000000507067c24 */ /* 0x000fe4000f8e0206 */
[----:B------:R-:W-:Y:S01]  /*9030*/  IMAD R19, R8, UR8, R19 ;  /* 0x0000000808137c24 */ /* 0x000fe2000f8e0213 */
[----:B------:R-:W-:Y:S01]  /*9040*/  ULDC UR8, c[0x0][0x600] ;  /* 0x0001800000087ab9 */ /* 0x000fe20000000800 */
[----:B------:R-:W-:-:S02]  /*9050*/  IMAD R6, R6, UR9, R17 ;  /* 0x0000000906067c24 */ /* 0x000fc4000f8e0211 */
[----:B------:R-:W-:Y:S02]  /*9060*/  IMAD R19, R19, UR8, R18 ;  /* 0x0000000813137c24 */ /* 0x000fe4000f8e0212 */
[----:B------:R-:W-:-:S03]  /*9070*/  IMAD.MOV.U32 R7, RZ, RZ, 0x1 ;  /* 0x00000001ff077424 */ /* 0x000fc600078e00ff */
[----:B------:R-:W-:Y:S02]  /*9080*/  SEL R17, R19, R6, !P2 ;  /* 0x0000000613117207 */ /* 0x000fe40005000000 */
[----:B------:R-:W-:-:S07]  /*9090*/  SEL R6, R6, R19, !P2 ;  /* 0x0000001306067207 */ /* 0x000fce0005000000 */
.L_x_183:
[----:B------:R-:W-:Y:S05]  /*90a0*/  BSYNC B1 ;  /* 0x0000000000017941 */ /* 0x000fea0003800000 */
.L_x_182:
[----:B------:R-:W-:-:S13]  /*90b0*/  LOP3.LUT P0, RZ, R7, 0xff, RZ, 0xc0, !PT ;  /* 0x000000ff07ff7812 */ /* 0x000fda000780c0ff */
[----:B------:R-:W-:Y:S05]  /*90c0*/  @P0 BRA `(.L_x_186) ;  /* 0xfffffff400400947 */ /* 0x000fea000383ffff */
[----:B------:R-:W-:Y:S05]  /*90d0*/  BSYNC B0 ;  /* 0x0000000000007941 */ /* 0x000fea0003800000 */
.L_x_175:
[----:B------:R-:W-:-:S03]  /*90e0*/  UMOV UR8, 0xffffffff ;  /* 0xffffffff00087882 */ /* 0x000fc60000000000 */
[----:B------:R-:W-:Y:S05]  /*90f0*/  BRA.DIV UR8, `(.L_x_187) ;  /* 0x0000000208f87947 */ /* 0x000fea000b800000 */
[----:B------:R-:W-:-:S13]  /*9100*/  ELECT P0, URZ, PT ;  /* 0x00000000003f782f */ /* 0x000fda0003800000 */
.L_x_200:
[----:B------:R-:W-:Y:S04]  /*9110*/  BSSY B0, `(.L_x_188) ;  /* 0x0000022000007945 */ /* 0x000fe80003800000 */
[----:B------:R-:W-:Y:S05]  /*9120*/  @!P0 BRA `(.L_x_189) ;  /* 0x0000000000808947 */ /* 0x000fea0003800000 */
[----:B------:R-:W-:-:S04]  /*9130*/  LOP3.LUT R4, R4, 0x2, RZ, 0xfc, !PT ;  /* 0x0000000204047812 */ /* 0x000fc800078efcff */
[----:B------:R-:W-:-:S13]  /*9140*/  ISETP.NE.AND P0, PT, R4, 0x3, PT ;  /* 0x000000030400780c */ /* 0x000fda0003f05270 */
[----:B------:R-:W-:Y:S05]  /*9150*/  @!P0 BRA `(.L_x_190) ;  /* 0x0000000000048947 */ /* 0x000fea0003800000 */
[----:B------:R-:W-:Y:S01]  /*9160*/  BPT.TRAP 0x1 ;  /* 0x000000040000795c */ /* 0x000fe20000300000 */
.L_x_190:
[----:B------:R-:W0:Y:S01]  /*9170*/  S2R R3, SR_CgaCtaId ;  /* 0x0000000000037919 */ /* 0x000e220000008800 */
[----:B------:R-:W-:-:S04]  /*9180*/  MOV R0, 0x400 ;  /* 0x0000040000007802 */ /* 0x000fc80000000f00 */
[----:B0-----:R-:W-:Y:S02]  /*9190*/  LEA R0, R3, R0, 0x18 ;  /* 0x0000000003007211 */ /* 0x001fe400078ec0ff */
[----:B------:R-:W-:-:S03]  /*91a0*/  SHF.L.U32 R3, R11, 0x1f, RZ ;  /* 0x0000001f0b037819 */ /* 0x000fc600000006ff */
[----:B------:R-:W-:-:S04]  /*91b0*/  VIADD R0, R0, 0x18 ;  /* 0x0000001800007836 */ /* 0x000fc80000000000 */
[C---:B------:R-:W-:Y:S02]  /*91c0*/  IMAD R4, R15.reuse, 0x8, R0 ;  /* 0x000000080f047824 */ /* 0x040fe400078e0200 */
[----:B------:R-:W-:Y:S02]  /*91d0*/  VIADD R15, R15, 0x1 ;  /* 0x000000010f0f7836 */ /* 0x000fe40000000000 */
[----:B------:R-:W0:Y:S03]  /*91e0*/  SYNCS.PHASECHK.TRANS64.TRYWAIT P0, [R4+URZ], R3 ;  /* 0x00000003040075a7 */ /* 0x000e26000800017f */
[----:B------:R-:W-:-:S04]  /*91f0*/  ISETP.NE.AND P1, PT, R15, 0x3, PT ;  /* 0x000000030f00780c */ /* 0x000fc80003f25270 */
[----:B------:R-:W-:Y:S02]  /*9200*/  SEL R2, RZ, 0x1, P1 ;  /* 0x00000001ff027807 */ /* 0x000fe40000800000 */
[----:B------:R-:W-:Y:S02]  /*9210*/  SEL R15, R15, RZ, P1 ;  /* 0x000000ff0f0f7207 */ /* 0x000fe40000800000 */
[----:B------:R-:W-:-:S03]  /*9220*/  LOP3.LUT R11, R11, R2, RZ, 0x3c, !PT ;  /* 0x000000020b0b7212 */ /* 0x000fc600078e3cff */
[----:B------:R-:W-:Y:S01]  /*9230*/  IMAD R6, R15, 0x8, R0 ;  /* 0x000000080f067824 */ /* 0x000fe200078e0200 */
[----:B------:R-:W-:Y:S01]  /*9240*/  SHF.L.U32 R5, R11, 0x1f, RZ ;  /* 0x0000001f0b057819 */ /* 0x000fe200000006ff */
[----:B0-----:R-:W-:Y:S06]  /*9250*/  @!P0 BRA `(.L_x_191) ;  /* 0x0000000000c08947 */ /* 0x001fec0003800000 */
.L_x_201:
[----:B------:R-:W1:Y:S01]  /*9260*/  SYNCS.PHASECHK.TRANS64.TRYWAIT P0, [R6+URZ], R5 ;  /* 0x00000005060075a7 */ /* 0x000e62000800017f */
[----:B------:R-:W-:-:S05]  /*9270*/  VIADD R2, R15, 0x1 ;  /* 0x000000010f027836 */ /* 0x000fca0000000000 */
[----:B------:R-:W-:-:S04]  /*9280*/  ISETP.NE.AND P1, PT, R2, 0x3, PT ;  /* 0x000000030200780c */ /* 0x000fc80003f25270 */
[----:B0-----:R-:W-:Y:S02]  /*9290*/  SEL R4, RZ, 0x1, P1 ;  /* 0x00000001ff047807 */ /* 0x001fe40000800000 */
[----:B------:R-:W-:Y:S02]  /*92a0*/  SEL R3, R2, RZ, P1 ;  /* 0x000000ff02037207 */ /* 0x000fe40000800000 */
[----:B------:R-:W-:Y:S01]  /*92b0*/  LOP3.LUT R4, R11, R4, RZ, 0x3c, !PT ;  /* 0x000000040b047212 */ /* 0x000fe200078e3cff */
[----:B-1----:R-:W-:Y:S06]  /*92c0*/  @!P0 BRA `(.L_x_192) ;  /* 0x0000000000b88947 */ /* 0x002fec0003800000 */
.L_x_202:
[----:B------:R-:W-:Y:S01]  /*92d0*/  IMAD R3, R3, 0x8, R0 ;  /* 0x0000000803037824 */ /* 0x000fe200078e0200 */
[----:B------:R-:W-:-:S07]  /*92e0*/  SHF.L.U32 R0, R4, 0x1f, RZ ;  /* 0x0000001f04007819 */ /* 0x000fce00000006ff */
.L_x_193:
[----:B-1----:R1:W2:Y:S02]  /*92f0*/  SYNCS.PHASECHK.TRANS64.TRYWAIT P0, [R3+URZ], R0 ;  /* 0x00000000030075a7 */ /* 0x0022a4000800017f */
[----:B--2---:R-:W-:Y:S05]  /*9300*/  @!P0 NANOSLEEP.SYNCS 0x989680 ;  /* 0x009896800000895d */ /* 0x004fea0003900000 */
[----:B------:R-:W2:Y:S02]  /*9310*/  @!P0 SYNCS.PHASECHK.TRANS64 P0, [R3+URZ], R0 ;  /* 0x00000000030085a7 */ /* 0x000ea4000800007f */
[----:B--2---:R-:W-:Y:S05]  /*9320*/  @!P0 BRA `(.L_x_193) ;  /* 0xfffffffc00f08947 */ /* 0x004fea000383ffff */
.L_x_189:
[----:B------:R-:W-:Y:S05]  /*9330*/  BSYNC B0 ;  /* 0x0000000000007941 */ /* 0x000fea0003800000 */
.L_x_188:
[----:B------:R-:W-:Y:S05]  /*9340*/  EXIT ;  /* 0x000000000000794d */ /* 0x000fea0003800000 */
.L_x_21:
[----:B-1----:R-:W-:-:S04]  /*9350*/  IMAD.U32 R13, RZ, RZ, UR6 ;  /* 0x00000006ff0d7e24 */ /* 0x002fc8000f8e00ff */
[----:B------:R1:W4:Y:S03]  /*9360*/  SYNCS.PHASECHK.TRANS64.TRYWAIT P0, [R13+URZ], R12 ;  /* 0x0000000c0d0075a7 */ /* 0x000326000800017f */
[----:B----4-:R-:W-:Y:S05]  /*9370*/  @!P0 NANOSLEEP.SYNCS 0x989680 ;  /* 0x009896800000895d */ /* 0x010fea0003900000 */
[----:B------:R-:W4:Y:S02]  /*9380*/  @!P0 SYNCS.PHASECHK.TRANS64 P0, [R13+URZ], R12 ;  /* 0x0000000c0d0085a7 */ /* 0x000f24000800007f */
[----:B----4-:R-:W-:Y:S05]  /*9390*/  @!P0 BRA `(.L_x_21) ;  /* 0xfffffffc00ec8947 */ /* 0x010fea000383ffff */
[----:B------:R-:W-:Y:S05]  /*93a0*/  BRA `(.L_x_20) ;  /* 0xffffff84000c7947 */ /* 0x000fea000383ffff */
.L_x_27:
[----:B-1----:R-:W-:-:S04]  /*93b0*/  IMAD.U32 R145, RZ, RZ, UR12 ;  /* 0x0000000cff917e24 */ /* 0x002fc8000f8e00ff */
[----:B------:R1:W4:Y:S03]  /*93c0*/  SYNCS.PHASECHK.TRANS64.TRYWAIT P0, [R145+URZ], R140 ;  /* 0x0000008c910075a7 */ /* 0x000326000800017f */
[----:B----4-:R-:W-:Y:S05]  /*93d0*/  @!P0 NANOSLEEP.SYNCS 0x989680 ;  /* 0x009896800000895d */ /* 0x010fea0003900000 */
[----:B------:R-:W4:Y:S02]  /*93e0*/  @!P0 SYNCS.PHASECHK.TRANS64 P0, [R145+URZ], R140 ;  /* 0x0000008c910085a7 */ /* 0x000f24000800007f */
[----:B----4-:R-:W-:Y:S05]  /*93f0*/  @!P0 BRA `(.L_x_27) ;  /* 0xfffffffc00ec8947 */ /* 0x010fea000383ffff */
[----:B------:R-:W-:Y:S05]  /*9400*/  BRA `(.L_x_26) ;  /* 0xffffff8c003c7947 */ /* 0x000fea000383ffff */
.L_x_176:
[----:B------:R-:W-:Y:S01]  /*9410*/  BSSY B1, `(.L_x_194) ;  /* 0x0000006000017945 */ /* 0x000fe20003800000 */
[----:B------:R-:W-:-:S07]  /*9420*/  IMAD.MOV.U32 R7, RZ, RZ, -0x1 ;  /* 0xffffffffff077424 */ /* 0x000fce00078e00ff */
[----:B------:R-:W-:Y:S05]  /*9430*/  WARPSYNC.COLLECTIVE R7, `(.L_x_195) ;  /* 0x00000000070c7348 */ /* 0x000fea0003c00000 */
[----:B------:R-:W-:Y:S02]  /*9440*/  ELECT P0, UR62, PT ;  /* 0x00000000003e782f */ /* 0x000fe40003800000 */
[----:B------:R-:W-:Y:S01]  /*9450*/  MOV R7, UR62 ;  /* 0x0000003e00077c02 */ /* 0x000fe20008000f00 */
[----:B------:R-:W-:Y:S10]  /*9460*/  ENDCOLLECTIVE ;  /* 0x000000000000791b */ /* 0x000ff40003800000 */
.L_x_195:
[----:B------:R-:W-:Y:S05]  /*9470*/  BSYNC B1 ;  /* 0x0000000000017941 */ /* 0x000fea0003800000 */
.L_x_194:
[----:B------:R-:W-:Y:S05]  /*9480*/  BRA `(.L_x_196) ;  /* 0xfffffff0005c7947 */ /* 0x000fea000383ffff */
.L_x_179:
[----:B-1----:R1:W2:Y:S02]  /*9490*/  SYNCS.PHASECHK.TRANS64.TRYWAIT P0, [R20+URZ+0x18], R9 ;  /* 0x00001809140075a7 */ /* 0x0022a4000800017f */
[----:B--2---:R-:W-:Y:S05]  /*94a0*/  @!P0 NANOSLEEP.SYNCS 0x989680 ;  /* 0x009896800000895d */ /* 0x004fea0003900000 */
[----:B------:R-:W2:Y:S02]  /*94b0*/  @!P0 SYNCS.PHASECHK.TRANS64 P0, [R20+URZ+0x18], R9 ;  /* 0x00001809140085a7 */ /* 0x000ea4000800007f */
[----:B--2---:R-:W-:Y:S05]  /*94c0*/  @!P0 BRA `(.L_x_179) ;  /* 0xfffffffc00f08947 */ /* 0x004fea000383ffff */
[----:B------:R-:W-:Y:S05]  /*94d0*/  BRA `(.L_x_197) ;  /* 0xfffffff000987947 */ /* 0x000fea000383ffff */
.L_x_187:
[----:B------:R-:W-:Y:S01]  /*94e0*/  BSSY B0, `(.L_x_198) ;  /* 0x0000006000007945 */ /* 0x000fe20003800000 */
[----:B------:R-:W-:-:S07]  /*94f0*/  IMAD.MOV.U32 R7, RZ, RZ, -0x1 ;  /* 0xffffffffff077424 */ /* 0x000fce00078e00ff */
[----:B------:R-:W-:Y:S05]  /*9500*/  WARPSYNC.COLLECTIVE R7, `(.L_x_199) ;  /* 0x00000000070c7348 */ /* 0x000fea0003c00000 */
[----:B------:R-:W-:Y:S02]  /*9510*/  ELECT P0, UR62, PT ;  /* 0x00000000003e782f */ /* 0x000fe40003800000 */
[----:B------:R-:W-:Y:S01]  /*9520*/  MOV R7, UR62 ;  /* 0x0000003e00077c02 */ /* 0x000fe20008000f00 */
[----:B------:R-:W-:Y:S10]  /*9530*/  ENDCOLLECTIVE ;  /* 0x000000000000791b */ /* 0x000ff40003800000 */
.L_x_199:
[----:B------:R-:W-:Y:S05]  /*9540*/  BSYNC B0 ;  /* 0x0000000000007941 */ /* 0x000fea0003800000 */
.L_x_198:
[----:B------:R-:W-:Y:S05]  /*9550*/  BRA `(.L_x_200) ;  /* 0xfffffff800ec7947 */ /* 0x000fea000383ffff */
.L_x_191:
[----:B0-----:R0:W1:Y:S02]  /*9560*/  SYNCS.PHASECHK.TRANS64.TRYWAIT P0, [R4+URZ], R3 ;  /* 0x00000003040075a7 */ /* 0x001064000800017f */
[----:B-1----:R-:W-:Y:S05]  /*9570*/  @!P0 NANOSLEEP.SYNCS 0x989680 ;  /* 0x009896800000895d */ /* 0x002fea0003900000 */
[----:B------:R-:W1:Y:S02]  /*9580*/  @!P0 SYNCS.PHASECHK.TRANS64 P0, [R4+URZ], R3 ;  /* 0x00000003040085a7 */ /* 0x000e64000800007f */
[----:B-1----:R-:W-:Y:S05]  /*9590*/  @!P0 BRA `(.L_x_191) ;  /* 0xfffffffc00f08947 */ /* 0x002fea000383ffff */
[----:B------:R-:W-:Y:S05]  /*95a0*/  BRA `(.L_x_201) ;  /* 0xfffffffc002c7947 */ /* 0x000fea000383ffff */
.L_x_192:
[----:B0-----:R0:W1:Y:S02]  /*95b0*/  SYNCS.PHASECHK.TRANS64.TRYWAIT P0, [R6+URZ], R5 ;  /* 0x00000005060075a7 */ /* 0x001064000800017f */
[----:B-1----:R-:W-:Y:S05]  /*95c0*/  @!P0 NANOSLEEP.SYNCS 0x989680 ;  /* 0x009896800000895d */ /* 0x002fea0003900000 */
[----:B------:R-:W1:Y:S02]  /*95d0*/  @!P0 SYNCS.PHASECHK.TRANS64 P0, [R6+URZ], R5 ;  /* 0x00000005060085a7 */ /* 0x000e64000800007f */
[----:B-1----:R-:W-:Y:S05]  /*95e0*/  @!P0 BRA `(.L_x_192) ;  /* 0xfffffffc00f08947 */ /* 0x002fea000383ffff */
[----:B------:R-:W-:Y:S05]  /*95f0*/  BRA `(.L_x_202) ;  /* 0xfffffffc00347947 */ /* 0x000fea000383ffff */
.L_x_203:
[----:B------:R-:W-:-:S00]  /*9600*/  BRA `(.L_x_203) ;  /* 0xfffffffc00fc7947 */ /* 0x000fc0000383ffff */
[----:B------:R-:W-:-:S00]  /*9610*/  NOP ;  /* 0x0000000000007918 */ /* 0x000fc00000000000 */
        /* <DEDUP_REMOVED lines=14> */
.L_x_204:


//--------------------- .nv.shared._ZN7cutlass13device_kernelINS_4gemm6kernel13GemmUniversalIN4cute5tupleIJiiiiEEENS1_10collective13CollectiveMmaINS1_37MainloopSm90TmaGmmaWarpSpecializedFP8ILi3ENS5_IJNS4_1CILi2EEESB_NSA_ILi1EEEEEENS1_35KernelTmaWarpSpecializedCooperativeEEENS5_IJNSA_ILi128EEESG_NSA_ILi32EEEEEENS_12float_e5m2_tENS5_IJlSC_lEEESJ_SK_NS4_8TiledMMAINS4_8MMA_AtomIJNS4_4SM904GMMA31MMA_64x128x32_F32E5M2E5M2_SS_TNILNSO_7ScaleInE1ELSQ_1EEEEEENS4_6LayoutINS5_IJSB_SC_SC_EEENS5_IJSC_NSA_ILi0EEESV_EEEEENS5_IJNS4_10UnderscoreESY_SY_EEEEENS4_23SM90_TMA_LOAD_MULTICASTENS4_14ComposedLayoutINS4_7SwizzleILi1ELi4ELi3EEENS4_18smem_ptr_flag_bitsILi8EEENST_INS5_IJNSA_ILi8EEESH_EEENS5_IJSH_SC_EEEEEEEvNS4_8identityES11_S1B_vS1C_EENS_8epilogue10collective6detail29Sm90TmaWarpSpecializedAdapterINS1F_15DefaultEpilogueISJ_SK_SK_NS1E_6thread17LinearCombinationISJ_Li1EffLNS1J_9ScaleType4KindE0ELNS_15FloatRoundStyleE2ESJ_EENS1_15EpilogueDefaultEEEEEvvEEEEvNT_6ParamsE --------------------------
	.section	.nv.shared._ZN7cutlass13device_kernelINS_4gemm6kernel13GemmUniversalIN4cute5tupleIJiiiiEEENS1_10collective13CollectiveMmaINS1_37MainloopSm90TmaGmmaWarpSpecializedFP8ILi3ENS5_IJNS4_1CILi2EEESB_NSA_ILi1EEEEEENS1_35KernelTmaWarpSpecializedCooperativeEEENS5_IJNSA_ILi128EEESG_NSA_ILi32EEEEEENS_12float_e5m2_tENS5_IJlSC_lEEESJ_SK_NS4_8TiledMMAINS4_8MMA_AtomIJNS4_4SM904GMMA31MMA_64x128x32_F32E5M2E5M2_SS_TNILNSO_7ScaleInE1ELSQ_1EEEEEENS4_6LayoutINS5_IJSB_SC_SC_EEENS5_IJSC_NSA_ILi0EEESV_EEEEENS5_IJNS4_10UnderscoreESY_SY_EEEEENS4_23SM90_TMA_LOAD_MULTICASTENS4_14ComposedLayoutINS4_7SwizzleILi1ELi4ELi3EEENS4_18smem_ptr_flag_bitsILi8EEENST_INS5_IJNSA_ILi8EEESH_EEENS5_IJSH_SC_EEEEEEEvNS4_8identityES11_S1B_vS1C_EENS_8epilogue10collective6detail29Sm90TmaWarpSpecializedAdapterINS1F_15DefaultEpilogueISJ_SK_SK_NS1E_6thread17LinearCombinationISJ_Li1EffLNS1J_9ScaleType4KindE0ELNS_15FloatRoundStyleE2ESJ_EENS1_15EpilogueDefaultEEEEEvvEEEEvNT_6ParamsE,"aw",@nobits
	.sectionflags	@""
	.align	16
	.zero		1024


//--------------------- .nv.shared.reserved.0     --------------------------
	.section	.nv.shared.reserved.0,"aw",@nobits
	.weak		__nv_reservedSMEM_offset_0_alias
	.size		__nv_reservedSMEM_offset_0_alias, 0, 0
	.other		__nv_reservedSMEM_offset_0_alias,@"STO_CUDA_RESERVED_SHARED STV_DEFAULT"
__nv_reservedSMEM_offset_0_alias:
	.zero		0


//--------------------- .nv.global                --------------------------
	.section	.nv.global,"aw",@nobits
.nv.global:
	.type		_ZN39_INTERNAL_b826e8a0_4_k_cu_3bd7df8a_51504cute1_E,@object
	.size		_ZN39_INTERNAL_b826e8a0_4_k_cu_3bd7df8a_51504cute1_E,(_ZN39_INTERNAL_b826e8a0_4_k_cu_3bd7df8a_51504cuda3std3__45__cpo6cbeginE - _ZN39_INTERNAL_b826e8a0_4_k_cu_3bd7df8a_51504cute1_E)
_ZN39_INTERNAL_b826e8a0_4_k_cu_3bd7df8a_51504cute1_E:
	.zero		1
	.type		_ZN39_INTERNAL_b826e8a0_4_k_cu_3bd7df8a_51504cuda3std3__45__cpo6cbeginE,@object
	.size		_ZN39_INTERNAL_b826e8a0_4_k_cu_3bd7df8a_51504cuda3std3__45__cpo6cbeginE,(_ZN39_INTERNAL_b826e8a0_4_k_cu_3bd7df8a_51504cuda3std3__48in_placeE - _ZN39_INTERNAL_b826e8a0_4_k_cu_3bd7df8a_51504cuda3std3__45__cpo6cbeginE)
_ZN39_INTERNAL_b826e8a0_4_k_cu_3bd7df8a_51504cuda3std3__45__cpo6cbeginE:
	.zero		1
	.type		_ZN39_INTERNAL_b826e8a0_4_k_cu_3bd7df8a_51504cuda3std3__48in_placeE,@object
	.size		_ZN39_INTERNAL_b826e8a0_4_k_cu_3bd7df8a_51504cuda3std3__48in_placeE,(_ZN39_INTERNAL_b826e8a0_4_k_cu_3bd7df8a_51504cuda3std6ranges3__45__cpo9iter_moveE - _ZN39_INTERNAL_b826e8a0_4_k_cu_3bd7df8a_51504cuda3std3__48in_placeE)
_ZN39_INTERNAL_b826e8a0_4_k_cu_3bd7df8a_51504cuda3std3__48in_placeE:
	.zero		1
	.type		_ZN39_INTERNAL_b826e8a0_4_k_cu_3bd7df8a_51504cuda3std6ranges3__45__cpo9iter_moveE,@object
	.size		_ZN39_INTERNAL_b826e8a0_4_k_cu_3bd7df8a_51504cuda3std6ranges3__45__cpo9iter_moveE,(_ZN39_INTERNAL_b826e8a0_4_k_cu_3bd7df8a_51504cuda3std3__45__cpo5beginE - _ZN39_INTERNAL_b826e8a0_4_k_cu_3bd7df8a_51504cuda3std6ranges3__45__cpo9iter_moveE)
_ZN39_INTERNAL_b826e8a0_4_k_cu_3bd7df8a_51504cuda3std6ranges3__45__cpo9iter_moveE:
	.zero		1
	.type		_ZN39_INTERNAL_b826e8a0_4_k_cu_3bd7df8a_51504cuda3std3__45__cpo5beginE,@object
	.size		_ZN39_INTERNAL_b826e8a0_4_k_cu_3bd7df8a_51504cuda3std3__45__cpo5beginE,(_ZN39_INTERNAL_b826e8a0_4_k_cu_3bd7df8a_51504cuda3std3__441_GLOBAL__N__b826e8a0_4_k_cu_3bd7df8a_51506ignoreE - _ZN39_INTERNAL_b826e8a0_4_k_cu_3bd7df8a_51504cuda3std3__45__cpo5beginE)
_ZN39_INTERNAL_b826e8a0_4_k_cu_3bd7df8a_51504cuda3std3__45__cpo5beginE:
	.zero		1
	.type		_ZN39_INTERNAL_b826e8a0_4_k_cu_3bd7df8a_51504cuda3std3__441_GLOBAL__N__b826e8a0_4_k_cu_3bd7df8a_51506ignoreE,@object
	.size		_ZN39_INTERNAL_b826e8a0_4_k_cu_3bd7df8a_51504cuda3std3__441_GLOBAL__N__b826e8a0_4_k_cu_3bd7df8a_51506ignoreE,(_ZN39_INTERNAL_b826e8a0_4_k_cu_3bd7df8a_51504cute7productE - _ZN39_INTERNAL_b826e8a0_4_k_cu_3bd7df8a_51504cuda3std3__441_GLOBAL__N__b826e8a0_4_k_cu_3bd7df8a_51506ignoreE)
_ZN39_INTERNAL_b826e8a0_4_k_cu_3bd7df8a_51504cuda3std3__441_GLOBAL__N__b826e8a0_4_k_cu_3bd7df8a_51506ignoreE:
	.zero		1
	.type		_ZN39_INTERNAL_b826e8a0_4_k_cu_3bd7df8a_51504cute7productE,@object
	.size		_ZN39_INTERNAL_b826e8a0_4_k_cu_3bd7df8a_51504cute7productE,(_ZN39_INTERNAL_b826e8a0_4_k_cu_3bd7df8a_51504cuda3std3__45__cpo3endE - _ZN39_INTERNAL_b826e8a0_4_k_cu_3bd7df8a_51504cute7productE)
_ZN39_INTERNAL_b826e8a0_4_k_cu_3bd7df8a_51504cute7productE:
	.zero		1
	.type		_ZN39_INTERNAL_b826e8a0_4_k_cu_3bd7df8a_51504cuda3std3__45__cpo3endE,@object
	.size		_ZN39_INTERNAL_b826e8a0_4_k_cu_3bd7df8a_51504cuda3std3__45__cpo3endE,(_ZN39_INTERNAL_b826e8a0_4_k_cu_3bd7df8a_51504cuda3std3__419piecewise_constructE - _ZN39_INTERNAL_b826e8a0_4_k_cu_3bd7df8a_51504cuda3std3__45__cpo3endE)
_ZN39_INTERNAL_b826e8a0_4_k_cu_3bd7df8a_51504cuda3std3__45__cpo3endE:
	.zero		1
	.type		_ZN39_INTERNAL_b826e8a0_4_k_cu_3bd7df8a_51504cuda3std3__419piecewise_constructE,@object
	.size		_ZN39_INTERNAL_b826e8a0_4_k_cu_3bd7df8a_51504cuda3std3__419piecewise_constructE,(_ZN39_INTERNAL_b826e8a0_4_k_cu_3bd7df8a_51504cuda3std3__45__cpo4cendE - _ZN39_INTERNAL_b826e8a0_4_k_cu_3bd7df8a_51504cuda3std3__419piecewise_constructE)
_ZN39_INTERNAL_b826e8a0_4_k_cu_3bd7df8a_51504cuda3std3__419piecewise_constructE:
	.zero		1
	.type		_ZN39_INTERNAL_b826e8a0_4_k_cu_3bd7df8a_51504cuda3std3__45__cpo4cendE,@object
	.size		_ZN39_INTERNAL_b826e8a0_4_k_cu_3bd7df8a_51504cuda3std3__45__cpo4cendE,(_ZN39_INTERNAL_b826e8a0_4_k_cu_3bd7df8a_51504cuda3std6ranges3__45__cpo4swapE - _ZN39_INTERNAL_b826e8a0_4_k_cu_3bd7df8a_51504cuda3std3__45__cpo4cendE)
_ZN39_INTERNAL_b826e8a0_4_k_cu_3bd7df8a_51504cuda3std3__45__cpo4cendE:
	.zero		1
	.type		_ZN39_INTERNAL_b826e8a0_4_k_cu_3bd7df8a_51504cuda3std6ranges3__45__cpo4swapE,@object
	.size		_ZN39_INTERNAL_b826e8a0_4_k_cu_3bd7df8a_51504cuda3std6ranges3__45__cpo4swapE,(.L_7 - _ZN39_INTERNAL_b826e8a0_4_k_cu_3bd7df8a_51504cuda3std6ranges3__45__cpo4swapE)
_ZN39_INTERNAL_b826e8a0_4_k_cu_3bd7df8a_51504cuda3std6ranges3__45__cpo4swapE:
	.zero		1
.L_7:


//--------------------- .nv.constant0._ZN7cutlass13device_kernelINS_4gemm6kernel13GemmUniversalIN4cute5tupleIJiiiiEEENS1_10collective13CollectiveMmaINS1_37MainloopSm90TmaGmmaWarpSpecializedFP8ILi3ENS5_IJNS4_1CILi2EEESB_NSA_ILi1EEEEEENS1_35KernelTmaWarpSpecializedCooperativeEEENS5_IJNSA_ILi128EEESG_NSA_ILi32EEEEEENS_12float_e5m2_tENS5_IJlSC_lEEESJ_SK_NS4_8TiledMMAINS4_8MMA_AtomIJNS4_4SM904GMMA31MMA_64x128x32_F32E5M2E5M2_SS_TNILNSO_7ScaleInE1ELSQ_1EEEEEENS4_6LayoutINS5_IJSB_SC_SC_EEENS5_IJSC_NSA_ILi0EEESV_EEEEENS5_IJNS4_10UnderscoreESY_SY_EEEEENS4_23SM90_TMA_LOAD_MULTICASTENS4_14ComposedLayoutINS4_7SwizzleILi1ELi4ELi3EEENS4_18smem_ptr_flag_bitsILi8EEENST_INS5_IJNSA_ILi8EEESH_EEENS5_IJSH_SC_EEEEEEEvNS4_8identityES11_S1B_vS1C_EENS_8epilogue10collective6detail29Sm90TmaWarpSpecializedAdapterINS1F_15DefaultEpilogueISJ_SK_SK_NS1E_6thread17LinearCombinationISJ_Li1EffLNS1J_9ScaleType4KindE0ELNS_15FloatRoundStyleE2ESJ_EENS1_15EpilogueDefaultEEEEEvvEEEEvNT_6ParamsE --------------------------
	.section	.nv.constant0._ZN7cutlass13device_kernelINS_4gemm6kernel13GemmUniversalIN4cute5tupleIJiiiiEEENS1_10collective13CollectiveMmaINS1_37MainloopSm90TmaGmmaWarpSpecializedFP8ILi3ENS5_IJNS4_1CILi2EEESB_NSA_ILi1EEEEEENS1_35KernelTmaWarpSpecializedCooperativeEEENS5_IJNSA_ILi128EEESG_NSA_ILi32EEEEEENS_12float_e5m2_tENS5_IJlSC_lEEESJ_SK_NS4_8TiledMMAINS4_8MMA_AtomIJNS4_4SM904GMMA31MMA_64x128x32_F32E5M2E5M2_SS_TNILNSO_7ScaleInE1ELSQ_1EEEEEENS4_6LayoutINS5_IJSB_SC_SC_EEENS5_IJSC_NSA_ILi0EEESV_EEEEENS5_IJNS4_10UnderscoreESY_SY_EEEEENS4_23SM90_TMA_LOAD_MULTICASTENS4_14ComposedLayoutINS4_7SwizzleILi1ELi4ELi3EEENS4_18smem_ptr_flag_bitsILi8EEENST_INS5_IJNSA_ILi8EEESH_EEENS5_IJSH_SC_EEEEEEEvNS4_8identityES11_S1B_vS1C_EENS_8epilogue10collective6detail29Sm90TmaWarpSpecializedAdapterINS1F_15DefaultEpilogueISJ_SK_SK_NS1E_6thread17LinearCombinationISJ_Li1EffLNS1J_9ScaleType4KindE0ELNS_15FloatRoundStyleE2ESJ_EENS1_15EpilogueDefaultEEEEEvvEEEEvNT_6ParamsE,"a",@progbits
	.sectionflags	@""
	.align	4
.nv.constant0._ZN7cutlass13device_kernelINS_4gemm6kernel13GemmUniversalIN4cute5tupleIJiiiiEEENS1_10collective13CollectiveMmaINS1_37MainloopSm90TmaGmmaWarpSpecializedFP8ILi3ENS5_IJNS4_1CILi2EEESB_NSA_ILi1EEEEEENS1_35KernelTmaWarpSpecializedCooperativeEEENS5_IJNSA_ILi128EEESG_NSA_ILi32EEEEEENS_12float_e5m2_tENS5_IJlSC_lEEESJ_SK_NS4_8TiledMMAINS4_8MMA_AtomIJNS4_4SM904GMMA31MMA_64x128x32_F32E5M2E5M2_SS_TNILNSO_7ScaleInE1ELSQ_1EEEEEENS4_6LayoutINS5_IJSB_SC_SC_EEENS5_IJSC_NSA_ILi0EEESV_EEEEENS5_IJNS4_10UnderscoreESY_SY_EEEEENS4_23SM90_TMA_LOAD_MULTICASTENS4_14ComposedLayoutINS4_7SwizzleILi1ELi4ELi3EEENS4_18smem_ptr_flag_bitsILi8EEENST_INS5_IJNSA_ILi8EEESH_EEENS5_IJSH_SC_EEEEEEEvNS4_8identityES11_S1B_vS1C_EENS_8epilogue10collective6detail29Sm90TmaWarpSpecializedAdapterINS1F_15DefaultEpilogueISJ_SK_SK_NS1E_6thread17LinearCombinationISJ_Li1EffLNS1J_9ScaleType4KindE0ELNS_15FloatRoundStyleE2ESJ_EENS1_15EpilogueDefaultEEEEEvvEEEEvNT_6ParamsE:
	.zero		1664


//--------------------- SYMBOLS --------------------------

	.type		.nv.reservedSmem.offset0,@object
	.size		.nv.reservedSmem.offset0,0x4
